//
// Generated by NVIDIA NVVM Compiler
//
// Compiler Build ID: CL-36424714
// Cuda compilation tools, release 13.0, V13.0.88
// Based on NVVM 20.0.0
//

.version 9.0
.target sm_100
.address_size 64

	// .globl	_Z10matmul_f32PfS_S_jjj

.visible .entry _Z10matmul_f32PfS_S_jjj(
	.param .u64 .ptr .align 1 _Z10matmul_f32PfS_S_jjj_param_0,
	.param .u64 .ptr .align 1 _Z10matmul_f32PfS_S_jjj_param_1,
	.param .u64 .ptr .align 1 _Z10matmul_f32PfS_S_jjj_param_2,
	.param .u32 _Z10matmul_f32PfS_S_jjj_param_3,
	.param .u32 _Z10matmul_f32PfS_S_jjj_param_4,
	.param .u32 _Z10matmul_f32PfS_S_jjj_param_5
)
{
	.reg .pred 	%p<13>;
	.reg .b32 	%r<46>;
	.reg .b32 	%f<50>;
	.reg .b64 	%rd<40>;
	.reg .b64 	%fd<52>;

	ld.param.u64 	%rd5, [_Z10matmul_f32PfS_S_jjj_param_0];
	ld.param.u64 	%rd6, [_Z10matmul_f32PfS_S_jjj_param_1];
	ld.param.u64 	%rd4, [_Z10matmul_f32PfS_S_jjj_param_2];
	ld.param.u32 	%r22, [_Z10matmul_f32PfS_S_jjj_param_3];
	ld.param.u32 	%r20, [_Z10matmul_f32PfS_S_jjj_param_4];
	ld.param.u32 	%r21, [_Z10matmul_f32PfS_S_jjj_param_5];
	cvta.to.global.u64 	%rd1, %rd6;
	cvta.to.global.u64 	%rd2, %rd5;
	mov.u32 	%r24, %ctaid.x;
	mov.u32 	%r25, %ntid.x;
	mov.u32 	%r26, %tid.x;
	mad.lo.s32 	%r1, %r24, %r25, %r26;
	mov.u32 	%r27, %ctaid.y;
	mov.u32 	%r28, %ntid.y;
	mov.u32 	%r29, %tid.y;
	mad.lo.s32 	%r30, %r27, %r28, %r29;
	setp.ge.u32 	%p1, %r1, %r20;
	setp.ge.u32 	%p2, %r30, %r22;
	or.pred  	%p3, %p1, %p2;
	@%p3 bra 	$L__BB0_15;
	setp.eq.s32 	%p4, %r21, 0;
	mov.f32 	%f49, 0f00000000;
	@%p4 bra 	$L__BB0_14;
	mul.lo.s32 	%r3, %r21, %r30;
	and.b32  	%r4, %r21, 7;
	setp.lt.u32 	%p5, %r21, 8;
	mov.f64 	%fd51, 0d0000000000000000;
	mov.b32 	%r44, 0;
	@%p5 bra 	$L__BB0_5;
	and.b32  	%r44, %r21, -8;
	neg.s32 	%r42, %r44;
	shl.b32 	%r7, %r20, 3;
	add.s64 	%rd3, %rd2, 16;
	mov.f64 	%fd51, 0d0000000000000000;
	mul.wide.s32 	%rd11, %r20, 4;
	mov.u32 	%r40, %r3;
	mov.u32 	%r41, %r1;
$L__BB0_4:
	.pragma "nounroll";
	mul.wide.s32 	%rd7, %r40, 4;
	add.s64 	%rd8, %rd3, %rd7;
	ld.global.f32 	%f4, [%rd8+-16];
	mul.wide.s32 	%rd9, %r41, 4;
	add.s64 	%rd10, %rd1, %rd9;
	ld.global.f32 	%f5, [%rd10];
	mul.f32 	%f6, %f4, %f5;
	cvt.f64.f32 	%fd16, %f6;
	add.f64 	%fd17, %fd51, %fd16;
	ld.global.f32 	%f7, [%rd8+-12];
	add.s64 	%rd12, %rd10, %rd11;
	ld.global.f32 	%f8, [%rd12];
	mul.f32 	%f9, %f7, %f8;
	cvt.f64.f32 	%fd18, %f9;
	add.f64 	%fd19, %fd17, %fd18;
	ld.global.f32 	%f10, [%rd8+-8];
	add.s64 	%rd13, %rd12, %rd11;
	ld.global.f32 	%f11, [%rd13];
	mul.f32 	%f12, %f10, %f11;
	cvt.f64.f32 	%fd20, %f12;
	add.f64 	%fd21, %fd19, %fd20;
	ld.global.f32 	%f13, [%rd8+-4];
	add.s64 	%rd14, %rd13, %rd11;
	ld.global.f32 	%f14, [%rd14];
	mul.f32 	%f15, %f13, %f14;
	cvt.f64.f32 	%fd22, %f15;
	add.f64 	%fd23, %fd21, %fd22;
	ld.global.f32 	%f16, [%rd8];
	add.s64 	%rd15, %rd14, %rd11;
	ld.global.f32 	%f17, [%rd15];
	mul.f32 	%f18, %f16, %f17;
	cvt.f64.f32 	%fd24, %f18;
	add.f64 	%fd25, %fd23, %fd24;
	ld.global.f32 	%f19, [%rd8+4];
	add.s64 	%rd16, %rd15, %rd11;
	ld.global.f32 	%f20, [%rd16];
	mul.f32 	%f21, %f19, %f20;
	cvt.f64.f32 	%fd26, %f21;
	add.f64 	%fd27, %fd25, %fd26;
	ld.global.f32 	%f22, [%rd8+8];
	add.s64 	%rd17, %rd16, %rd11;
	ld.global.f32 	%f23, [%rd17];
	mul.f32 	%f24, %f22, %f23;
	cvt.f64.f32 	%fd28, %f24;
	add.f64 	%fd29, %fd27, %fd28;
	ld.global.f32 	%f25, [%rd8+12];
	add.s64 	%rd18, %rd17, %rd11;
	ld.global.f32 	%f26, [%rd18];
	mul.f32 	%f27, %f25, %f26;
	cvt.f64.f32 	%fd30, %f27;
	add.f64 	%fd51, %fd29, %fd30;
	add.s32 	%r42, %r42, 8;
	add.s32 	%r41, %r41, %r7;
	add.s32 	%r40, %r40, 8;
	setp.ne.s32 	%p6, %r42, 0;
	@%p6 bra 	$L__BB0_4;
$L__BB0_5:
	setp.eq.s32 	%p7, %r4, 0;
	@%p7 bra 	$L__BB0_13;
	and.b32  	%r15, %r21, 3;
	setp.lt.u32 	%p8, %r4, 4;
	@%p8 bra 	$L__BB0_8;
	add.s32 	%r32, %r44, %r3;
	mul.wide.s32 	%rd19, %r32, 4;
	add.s64 	%rd20, %rd2, %rd19;
	ld.global.f32 	%f28, [%rd20];
	mad.lo.s32 	%r33, %r44, %r20, %r1;
	mul.wide.s32 	%rd21, %r33, 4;
	add.s64 	%rd22, %rd1, %rd21;
	ld.global.f32 	%f29, [%rd22];
	mul.f32 	%f30, %f28, %f29;
	cvt.f64.f32 	%fd32, %f30;
	add.f64 	%fd33, %fd51, %fd32;
	ld.global.f32 	%f31, [%rd20+4];
	mul.wide.s32 	%rd23, %r20, 4;
	add.s64 	%rd24, %rd22, %rd23;
	ld.global.f32 	%f32, [%rd24];
	mul.f32 	%f33, %f31, %f32;
	cvt.f64.f32 	%fd34, %f33;
	add.f64 	%fd35, %fd33, %fd34;
	ld.global.f32 	%f34, [%rd20+8];
	add.s64 	%rd25, %rd24, %rd23;
	ld.global.f32 	%f35, [%rd25];
	mul.f32 	%f36, %f34, %f35;
	cvt.f64.f32 	%fd36, %f36;
	add.f64 	%fd37, %fd35, %fd36;
	ld.global.f32 	%f37, [%rd20+12];
	add.s64 	%rd26, %rd25, %rd23;
	ld.global.f32 	%f38, [%rd26];
	mul.f32 	%f39, %f37, %f38;
	cvt.f64.f32 	%fd38, %f39;
	add.f64 	%fd51, %fd37, %fd38;
	add.s32 	%r44, %r44, 4;
$L__BB0_8:
	setp.eq.s32 	%p9, %r15, 0;
	@%p9 bra 	$L__BB0_13;
	setp.eq.s32 	%p10, %r15, 1;
	@%p10 bra 	$L__BB0_11;
	add.s32 	%r34, %r44, %r3;
	mul.wide.s32 	%rd27, %r34, 4;
	add.s64 	%rd28, %rd2, %rd27;
	ld.global.f32 	%f40, [%rd28];
	mad.lo.s32 	%r35, %r44, %r20, %r1;
	mul.wide.s32 	%rd29, %r35, 4;
	add.s64 	%rd30, %rd1, %rd29;
	ld.global.f32 	%f41, [%rd30];
	mul.f32 	%f42, %f40, %f41;
	cvt.f64.f32 	%fd40, %f42;
	add.f64 	%fd41, %fd51, %fd40;
	ld.global.f32 	%f43, [%rd28+4];
	mul.wide.s32 	%rd31, %r20, 4;
	add.s64 	%rd32, %rd30, %rd31;
	ld.global.f32 	%f44, [%rd32];
	mul.f32 	%f45, %f43, %f44;
	cvt.f64.f32 	%fd42, %f45;
	add.f64 	%fd51, %fd41, %fd42;
	add.s32 	%r44, %r44, 2;
$L__BB0_11:
	and.b32  	%r36, %r21, 1;
	setp.eq.b32 	%p11, %r36, 1;
	not.pred 	%p12, %p11;
	@%p12 bra 	$L__BB0_13;
	add.s32 	%r37, %r44, %r3;
	mul.wide.s32 	%rd33, %r37, 4;
	add.s64 	%rd34, %rd2, %rd33;
	ld.global.f32 	%f46, [%rd34];
	mad.lo.s32 	%r38, %r44, %r20, %r1;
	mul.wide.s32 	%rd35, %r38, 4;
	add.s64 	%rd36, %rd1, %rd35;
	ld.global.f32 	%f47, [%rd36];
	mul.f32 	%f48, %f46, %f47;
	cvt.f64.f32 	%fd43, %f48;
	add.f64 	%fd51, %fd51, %fd43;
$L__BB0_13:
	cvt.rn.f32.f64 	%f49, %fd51;
$L__BB0_14:
	mad.lo.s32 	%r39, %r20, %r30, %r1;
	cvta.to.global.u64 	%rd37, %rd4;
	mul.wide.u32 	%rd38, %r39, 4;
	add.s64 	%rd39, %rd37, %rd38;
	st.global.f32 	[%rd39], %f49;
$L__BB0_15:
	ret;

}
	// .globl	_Z14matmul_f32_rowPfS_S_jjjj
.visible .entry _Z14matmul_f32_rowPfS_S_jjjj(
	.param .u64 .ptr .align 1 _Z14matmul_f32_rowPfS_S_jjjj_param_0,
	.param .u64 .ptr .align 1 _Z14matmul_f32_rowPfS_S_jjjj_param_1,
	.param .u64 .ptr .align 1 _Z14matmul_f32_rowPfS_S_jjjj_param_2,
	.param .u32 _Z14matmul_f32_rowPfS_S_jjjj_param_3,
	.param .u32 _Z14matmul_f32_rowPfS_S_jjjj_param_4,
	.param .u32 _Z14matmul_f32_rowPfS_S_jjjj_param_5,
	.param .u32 _Z14matmul_f32_rowPfS_S_jjjj_param_6
)
{
	.reg .pred 	%p<21>;
	.reg .b32 	%r<86>;
	.reg .b32 	%f<47>;
	.reg .b64 	%rd<69>;
	.reg .b64 	%fd<52>;

	ld.param.u64 	%rd4, [_Z14matmul_f32_rowPfS_S_jjjj_param_0];
	ld.param.u64 	%rd5, [_Z14matmul_f32_rowPfS_S_jjjj_param_1];
	ld.param.u64 	%rd6, [_Z14matmul_f32_rowPfS_S_jjjj_param_2];
	ld.param.u32 	%r39, [_Z14matmul_f32_rowPfS_S_jjjj_param_3];
	ld.param.u32 	%r37, [_Z14matmul_f32_rowPfS_S_jjjj_param_4];
	ld.param.u32 	%r38, [_Z14matmul_f32_rowPfS_S_jjjj_param_5];
	cvta.to.global.u64 	%rd1, %rd5;
	cvta.to.global.u64 	%rd2, %rd4;
	cvta.to.global.u64 	%rd3, %rd6;
	mov.u32 	%r40, %ctaid.y;
	mov.u32 	%r41, %ntid.y;
	mov.u32 	%r42, %tid.y;
	mad.lo.s32 	%r1, %r40, %r41, %r42;
	setp.ge.u32 	%p1, %r1, %r39;
	setp.eq.s32 	%p2, %r37, 0;
	or.pred  	%p3, %p1, %p2;
	@%p3 bra 	$L__BB1_26;
	setp.ne.s32 	%p4, %r38, 0;
	mul.lo.s32 	%r2, %r38, %r1;
	mul.lo.s32 	%r3, %r37, %r1;
	@%p4 bra 	$L__BB1_13;
	add.s32 	%r54, %r37, -1;
	and.b32  	%r4, %r37, 7;
	setp.lt.u32 	%p13, %r54, 7;
	mov.b32 	%r77, 0;
	@%p13 bra 	$L__BB1_5;
	and.b32  	%r77, %r37, -8;
	neg.s32 	%r75, %r77;
	add.s32 	%r74, %r3, 3;
$L__BB1_4:
	.pragma "nounroll";
	add.s32 	%r55, %r74, -3;
	mul.wide.u32 	%rd39, %r55, 4;
	add.s64 	%rd40, %rd3, %rd39;
	mov.b32 	%r56, 0;
	st.global.u32 	[%rd40], %r56;
	add.s32 	%r57, %r74, -2;
	mul.wide.u32 	%rd41, %r57, 4;
	add.s64 	%rd42, %rd3, %rd41;
	st.global.u32 	[%rd42], %r56;
	add.s32 	%r58, %r74, -1;
	mul.wide.u32 	%rd43, %r58, 4;
	add.s64 	%rd44, %rd3, %rd43;
	st.global.u32 	[%rd44], %r56;
	add.s32 	%r59, %r74, 4;
	mul.wide.u32 	%rd45, %r74, 4;
	add.s64 	%rd46, %rd3, %rd45;
	st.global.u32 	[%rd46], %r56;
	add.s32 	%r60, %r74, 1;
	mul.wide.u32 	%rd47, %r60, 4;
	add.s64 	%rd48, %rd3, %rd47;
	st.global.u32 	[%rd48], %r56;
	add.s32 	%r61, %r74, 2;
	mul.wide.u32 	%rd49, %r61, 4;
	add.s64 	%rd50, %rd3, %rd49;
	st.global.u32 	[%rd50], %r56;
	add.s32 	%r62, %r74, 3;
	mul.wide.u32 	%rd51, %r62, 4;
	add.s64 	%rd52, %rd3, %rd51;
	st.global.u32 	[%rd52], %r56;
	mul.wide.u32 	%rd53, %r59, 4;
	add.s64 	%rd54, %rd3, %rd53;
	st.global.u32 	[%rd54], %r56;
	add.s32 	%r75, %r75, 8;
	add.s32 	%r74, %r74, 8;
	setp.ne.s32 	%p14, %r75, 0;
	@%p14 bra 	$L__BB1_4;
$L__BB1_5:
	setp.eq.s32 	%p15, %r4, 0;
	@%p15 bra 	$L__BB1_26;
	and.b32  	%r13, %r37, 3;
	setp.lt.u32 	%p16, %r4, 4;
	@%p16 bra 	$L__BB1_8;
	add.s32 	%r63, %r77, %r3;
	mul.wide.u32 	%rd55, %r63, 4;
	add.s64 	%rd56, %rd3, %rd55;
	mov.b32 	%r64, 0;
	st.global.u32 	[%rd56], %r64;
	add.s32 	%r65, %r63, 1;
	mul.wide.u32 	%rd57, %r65, 4;
	add.s64 	%rd58, %rd3, %rd57;
	st.global.u32 	[%rd58], %r64;
	add.s32 	%r66, %r63, 2;
	mul.wide.u32 	%rd59, %r66, 4;
	add.s64 	%rd60, %rd3, %rd59;
	st.global.u32 	[%rd60], %r64;
	add.s32 	%r67, %r63, 3;
	mul.wide.u32 	%rd61, %r67, 4;
	add.s64 	%rd62, %rd3, %rd61;
	st.global.u32 	[%rd62], %r64;
	add.s32 	%r77, %r77, 4;
$L__BB1_8:
	setp.eq.s32 	%p17, %r13, 0;
	@%p17 bra 	$L__BB1_26;
	setp.eq.s32 	%p18, %r13, 1;
	@%p18 bra 	$L__BB1_11;
	add.s32 	%r68, %r77, %r3;
	mul.wide.u32 	%rd63, %r68, 4;
	add.s64 	%rd64, %rd3, %rd63;
	mov.b32 	%r69, 0;
	st.global.u32 	[%rd64], %r69;
	add.s32 	%r70, %r68, 1;
	mul.wide.u32 	%rd65, %r70, 4;
	add.s64 	%rd66, %rd3, %rd65;
	st.global.u32 	[%rd66], %r69;
	add.s32 	%r77, %r77, 2;
$L__BB1_11:
	and.b32  	%r71, %r37, 1;
	setp.eq.b32 	%p19, %r71, 1;
	not.pred 	%p20, %p19;
	@%p20 bra 	$L__BB1_26;
	add.s32 	%r72, %r77, %r3;
	mul.wide.u32 	%rd67, %r72, 4;
	add.s64 	%rd68, %rd3, %rd67;
	mov.b32 	%r73, 0;
	st.global.u32 	[%rd68], %r73;
	bra.uni 	$L__BB1_26;
$L__BB1_13:
	and.b32  	%r18, %r38, 7;
	and.b32  	%r19, %r38, 3;
	and.b32  	%r20, %r38, -8;
	and.b32  	%r21, %r38, 1;
	neg.s32 	%r22, %r20;
	shl.b32 	%r23, %r37, 3;
	mov.b32 	%r79, 0;
	mul.wide.s32 	%rd31, %r37, 4;
$L__BB1_14:
	setp.lt.u32 	%p5, %r38, 8;
	mov.f64 	%fd51, 0d0000000000000000;
	mov.b32 	%r84, 0;
	@%p5 bra 	$L__BB1_17;
	mov.f64 	%fd51, 0d0000000000000000;
	mov.u32 	%r80, %r2;
	mov.u32 	%r81, %r79;
	mov.u32 	%r82, %r22;
$L__BB1_16:
	.pragma "nounroll";
	mul.wide.s32 	%rd7, %r80, 4;
	add.s64 	%rd8, %rd2, %rd7;
	ld.global.f32 	%f1, [%rd8];
	mul.wide.s32 	%rd9, %r81, 4;
	add.s64 	%rd10, %rd1, %rd9;
	ld.global.f32 	%f2, [%rd10];
	mul.f32 	%f3, %f1, %f2;
	cvt.f64.f32 	%fd16, %f3;
	add.f64 	%fd17, %fd51, %fd16;
	ld.global.f32 	%f4, [%rd8+4];
	mul.wide.s32 	%rd11, %r37, 4;
	add.s64 	%rd12, %rd10, %rd11;
	ld.global.f32 	%f5, [%rd12];
	mul.f32 	%f6, %f4, %f5;
	cvt.f64.f32 	%fd18, %f6;
	add.f64 	%fd19, %fd17, %fd18;
	ld.global.f32 	%f7, [%rd8+8];
	add.s64 	%rd13, %rd12, %rd11;
	ld.global.f32 	%f8, [%rd13];
	mul.f32 	%f9, %f7, %f8;
	cvt.f64.f32 	%fd20, %f9;
	add.f64 	%fd21, %fd19, %fd20;
	ld.global.f32 	%f10, [%rd8+12];
	add.s64 	%rd14, %rd13, %rd11;
	ld.global.f32 	%f11, [%rd14];
	mul.f32 	%f12, %f10, %f11;
	cvt.f64.f32 	%fd22, %f12;
	add.f64 	%fd23, %fd21, %fd22;
	ld.global.f32 	%f13, [%rd8+16];
	add.s64 	%rd15, %rd14, %rd11;
	ld.global.f32 	%f14, [%rd15];
	mul.f32 	%f15, %f13, %f14;
	cvt.f64.f32 	%fd24, %f15;
	add.f64 	%fd25, %fd23, %fd24;
	ld.global.f32 	%f16, [%rd8+20];
	add.s64 	%rd16, %rd15, %rd11;
	ld.global.f32 	%f17, [%rd16];
	mul.f32 	%f18, %f16, %f17;
	cvt.f64.f32 	%fd26, %f18;
	add.f64 	%fd27, %fd25, %fd26;
	ld.global.f32 	%f19, [%rd8+24];
	add.s64 	%rd17, %rd16, %rd11;
	ld.global.f32 	%f20, [%rd17];
	mul.f32 	%f21, %f19, %f20;
	cvt.f64.f32 	%fd28, %f21;
	add.f64 	%fd29, %fd27, %fd28;
	ld.global.f32 	%f22, [%rd8+28];
	add.s64 	%rd18, %rd17, %rd11;
	ld.global.f32 	%f23, [%rd18];
	mul.f32 	%f24, %f22, %f23;
	cvt.f64.f32 	%fd30, %f24;
	add.f64 	%fd51, %fd29, %fd30;
	add.s32 	%r82, %r82, 8;
	add.s32 	%r81, %r81, %r23;
	add.s32 	%r80, %r80, 8;
	setp.ne.s32 	%p6, %r82, 0;
	mov.u32 	%r84, %r20;
	@%p6 bra 	$L__BB1_16;
$L__BB1_17:
	setp.eq.s32 	%p7, %r18, 0;
	@%p7 bra 	$L__BB1_25;
	add.s32 	%r45, %r18, -1;
	setp.lt.u32 	%p8, %r45, 3;
	@%p8 bra 	$L__BB1_20;
	add.s32 	%r46, %r84, %r2;
	mul.wide.s32 	%rd19, %r46, 4;
	add.s64 	%rd20, %rd2, %rd19;
	ld.global.f32 	%f25, [%rd20];
	mad.lo.s32 	%r47, %r84, %r37, %r79;
	mul.wide.s32 	%rd21, %r47, 4;
	add.s64 	%rd22, %rd1, %rd21;
	ld.global.f32 	%f26, [%rd22];
	mul.f32 	%f27, %f25, %f26;
	cvt.f64.f32 	%fd32, %f27;
	add.f64 	%fd33, %fd51, %fd32;
	ld.global.f32 	%f28, [%rd20+4];
	add.s64 	%rd24, %rd22, %rd31;
	ld.global.f32 	%f29, [%rd24];
	mul.f32 	%f30, %f28, %f29;
	cvt.f64.f32 	%fd34, %f30;
	add.f64 	%fd35, %fd33, %fd34;
	ld.global.f32 	%f31, [%rd20+8];
	add.s64 	%rd25, %rd24, %rd31;
	ld.global.f32 	%f32, [%rd25];
	mul.f32 	%f33, %f31, %f32;
	cvt.f64.f32 	%fd36, %f33;
	add.f64 	%fd37, %fd35, %fd36;
	ld.global.f32 	%f34, [%rd20+12];
	add.s64 	%rd26, %rd25, %rd31;
	ld.global.f32 	%f35, [%rd26];
	mul.f32 	%f36, %f34, %f35;
	cvt.f64.f32 	%fd38, %f36;
	add.f64 	%fd51, %fd37, %fd38;
	add.s32 	%r84, %r84, 4;
$L__BB1_20:
	setp.eq.s32 	%p9, %r19, 0;
	@%p9 bra 	$L__BB1_25;
	setp.eq.s32 	%p10, %r19, 1;
	@%p10 bra 	$L__BB1_23;
	add.s32 	%r48, %r84, %r2;
	mul.wide.s32 	%rd27, %r48, 4;
	add.s64 	%rd28, %rd2, %rd27;
	ld.global.f32 	%f37, [%rd28];
	mad.lo.s32 	%r49, %r84, %r37, %r79;
	mul.wide.s32 	%rd29, %r49, 4;
	add.s64 	%rd30, %rd1, %rd29;
	ld.global.f32 	%f38, [%rd30];
	mul.f32 	%f39, %f37, %f38;
	cvt.f64.f32 	%fd40, %f39;
	add.f64 	%fd41, %fd51, %fd40;
	ld.global.f32 	%f40, [%rd28+4];
	add.s64 	%rd32, %rd30, %rd31;
	ld.global.f32 	%f41, [%rd32];
	mul.f32 	%f42, %f40, %f41;
	cvt.f64.f32 	%fd42, %f42;
	add.f64 	%fd51, %fd41, %fd42;
	add.s32 	%r84, %r84, 2;
$L__BB1_23:
	setp.eq.s32 	%p11, %r21, 0;
	@%p11 bra 	$L__BB1_25;
	add.s32 	%r50, %r84, %r2;
	mul.wide.s32 	%rd33, %r50, 4;
	add.s64 	%rd34, %rd2, %rd33;
	ld.global.f32 	%f43, [%rd34];
	mad.lo.s32 	%r51, %r84, %r37, %r79;
	mul.wide.s32 	%rd35, %r51, 4;
	add.s64 	%rd36, %rd1, %rd35;
	ld.global.f32 	%f44, [%rd36];
	mul.f32 	%f45, %f43, %f44;
	cvt.f64.f32 	%fd43, %f45;
	add.f64 	%fd51, %fd51, %fd43;
$L__BB1_25:
	cvt.rn.f32.f64 	%f46, %fd51;
	add.s32 	%r52, %r79, %r3;
	mul.wide.u32 	%rd37, %r52, 4;
	add.s64 	%rd38, %rd3, %rd37;
	st.global.f32 	[%rd38], %f46;
	add.s32 	%r79, %r79, 1;
	setp.ne.s32 	%p12, %r79, %r37;
	@%p12 bra 	$L__BB1_14;
$L__BB1_26:
	ret;

}
	// .globl	_Z14matmul_f32_colPfS_S_jjjj
.visible .entry _Z14matmul_f32_colPfS_S_jjjj(
	.param .u64 .ptr .align 1 _Z14matmul_f32_colPfS_S_jjjj_param_0,
	.param .u64 .ptr .align 1 _Z14matmul_f32_colPfS_S_jjjj_param_1,
	.param .u64 .ptr .align 1 _Z14matmul_f32_colPfS_S_jjjj_param_2,
	.param .u32 _Z14matmul_f32_colPfS_S_jjjj_param_3,
	.param .u32 _Z14matmul_f32_colPfS_S_jjjj_param_4,
	.param .u32 _Z14matmul_f32_colPfS_S_jjjj_param_5,
	.param .u32 _Z14matmul_f32_colPfS_S_jjjj_param_6
)
{
	.reg .pred 	%p<19>;
	.reg .b32 	%r<109>;
	.reg .b32 	%f<47>;
	.reg .b64 	%rd<69>;
	.reg .b64 	%fd<52>;

	ld.param.u64 	%rd4, [_Z14matmul_f32_colPfS_S_jjjj_param_0];
	ld.param.u64 	%rd5, [_Z14matmul_f32_colPfS_S_jjjj_param_1];
	ld.param.u64 	%rd6, [_Z14matmul_f32_colPfS_S_jjjj_param_2];
	ld.param.u32 	%r59, [_Z14matmul_f32_colPfS_S_jjjj_param_4];
	ld.param.u32 	%r60, [_Z14matmul_f32_colPfS_S_jjjj_param_5];
	cvta.to.global.u64 	%rd1, %rd5;
	cvta.to.global.u64 	%rd2, %rd4;
	cvta.to.global.u64 	%rd3, %rd6;
	mov.u32 	%r61, %ctaid.x;
	mov.u32 	%r62, %ntid.x;
	mul.lo.s32 	%r1, %r61, %r62;
	mov.u32 	%r2, %tid.x;
	add.s32 	%r3, %r1, %r2;
	setp.ge.u32 	%p1, %r3, %r59;
	@%p1 bra 	$L__BB2_26;
	setp.ne.s32 	%p2, %r60, 0;
	@%p2 bra 	$L__BB2_13;
	add.s32 	%r74, %r59, -1;
	and.b32  	%r4, %r59, 7;
	setp.lt.u32 	%p11, %r74, 7;
	mov.b32 	%r100, 0;
	@%p11 bra 	$L__BB2_5;
	and.b32  	%r100, %r59, -8;
	neg.s32 	%r98, %r100;
	add.s32 	%r75, %r2, %r59;
	add.s32 	%r97, %r75, %r1;
	shl.b32 	%r8, %r59, 3;
	shl.b32 	%r76, %r59, 1;
	add.s32 	%r96, %r3, %r76;
	mad.lo.s32 	%r95, %r59, 3, %r3;
	shl.b32 	%r77, %r59, 2;
	add.s32 	%r94, %r3, %r77;
	mad.lo.s32 	%r93, %r59, 5, %r3;
	mad.lo.s32 	%r92, %r59, 6, %r3;
	mad.lo.s32 	%r91, %r59, 7, %r3;
	mov.u32 	%r90, %r3;
$L__BB2_4:
	.pragma "nounroll";
	mul.wide.u32 	%rd39, %r90, 4;
	add.s64 	%rd40, %rd3, %rd39;
	mov.b32 	%r78, 0;
	st.global.u32 	[%rd40], %r78;
	mul.wide.u32 	%rd41, %r97, 4;
	add.s64 	%rd42, %rd3, %rd41;
	st.global.u32 	[%rd42], %r78;
	mul.wide.u32 	%rd43, %r96, 4;
	add.s64 	%rd44, %rd3, %rd43;
	st.global.u32 	[%rd44], %r78;
	mul.wide.u32 	%rd45, %r95, 4;
	add.s64 	%rd46, %rd3, %rd45;
	st.global.u32 	[%rd46], %r78;
	mul.wide.u32 	%rd47, %r94, 4;
	add.s64 	%rd48, %rd3, %rd47;
	st.global.u32 	[%rd48], %r78;
	mul.wide.u32 	%rd49, %r93, 4;
	add.s64 	%rd50, %rd3, %rd49;
	st.global.u32 	[%rd50], %r78;
	mul.wide.u32 	%rd51, %r92, 4;
	add.s64 	%rd52, %rd3, %rd51;
	st.global.u32 	[%rd52], %r78;
	mul.wide.u32 	%rd53, %r91, 4;
	add.s64 	%rd54, %rd3, %rd53;
	st.global.u32 	[%rd54], %r78;
	add.s32 	%r98, %r98, 8;
	add.s32 	%r97, %r97, %r8;
	add.s32 	%r96, %r96, %r8;
	add.s32 	%r95, %r95, %r8;
	add.s32 	%r94, %r94, %r8;
	add.s32 	%r93, %r93, %r8;
	add.s32 	%r92, %r92, %r8;
	add.s32 	%r91, %r91, %r8;
	add.s32 	%r90, %r90, %r8;
	setp.ne.s32 	%p12, %r98, 0;
	@%p12 bra 	$L__BB2_4;
$L__BB2_5:
	setp.eq.s32 	%p13, %r4, 0;
	@%p13 bra 	$L__BB2_26;
	and.b32  	%r34, %r59, 3;
	setp.lt.u32 	%p14, %r4, 4;
	@%p14 bra 	$L__BB2_8;
	mad.lo.s32 	%r79, %r100, %r59, %r3;
	mul.wide.u32 	%rd55, %r79, 4;
	add.s64 	%rd56, %rd3, %rd55;
	mov.b32 	%r80, 0;
	st.global.u32 	[%rd56], %r80;
	add.s32 	%r81, %r79, %r59;
	mul.wide.u32 	%rd57, %r81, 4;
	add.s64 	%rd58, %rd3, %rd57;
	st.global.u32 	[%rd58], %r80;
	add.s32 	%r82, %r81, %r59;
	mul.wide.u32 	%rd59, %r82, 4;
	add.s64 	%rd60, %rd3, %rd59;
	st.global.u32 	[%rd60], %r80;
	add.s32 	%r83, %r82, %r59;
	mul.wide.u32 	%rd61, %r83, 4;
	add.s64 	%rd62, %rd3, %rd61;
	st.global.u32 	[%rd62], %r80;
	add.s32 	%r100, %r100, 4;
$L__BB2_8:
	setp.eq.s32 	%p15, %r34, 0;
	@%p15 bra 	$L__BB2_26;
	setp.eq.s32 	%p16, %r34, 1;
	@%p16 bra 	$L__BB2_11;
	mad.lo.s32 	%r84, %r100, %r59, %r3;
	mul.wide.u32 	%rd63, %r84, 4;
	add.s64 	%rd64, %rd3, %rd63;
	mov.b32 	%r85, 0;
	st.global.u32 	[%rd64], %r85;
	add.s32 	%r86, %r84, %r59;
	mul.wide.u32 	%rd65, %r86, 4;
	add.s64 	%rd66, %rd3, %rd65;
	st.global.u32 	[%rd66], %r85;
	add.s32 	%r100, %r100, 2;
$L__BB2_11:
	and.b32  	%r87, %r59, 1;
	setp.eq.b32 	%p17, %r87, 1;
	not.pred 	%p18, %p17;
	@%p18 bra 	$L__BB2_26;
	mad.lo.s32 	%r88, %r100, %r59, %r3;
	mul.wide.u32 	%rd67, %r88, 4;
	add.s64 	%rd68, %rd3, %rd67;
	mov.b32 	%r89, 0;
	st.global.u32 	[%rd68], %r89;
	bra.uni 	$L__BB2_26;
$L__BB2_13:
	and.b32  	%r39, %r60, 7;
	and.b32  	%r40, %r60, 3;
	and.b32  	%r41, %r60, -8;
	and.b32  	%r42, %r60, 1;
	neg.s32 	%r43, %r41;
	shl.b32 	%r44, %r59, 3;
	mov.b32 	%r102, 0;
	mul.wide.s32 	%rd31, %r59, 4;
$L__BB2_14:
	setp.lt.u32 	%p3, %r60, 8;
	mul.lo.s32 	%r46, %r102, %r60;
	mov.f64 	%fd51, 0d0000000000000000;
	mov.b32 	%r107, 0;
	@%p3 bra 	$L__BB2_17;
	mov.f64 	%fd51, 0d0000000000000000;
	mov.u32 	%r103, %r46;
	mov.u32 	%r104, %r3;
	mov.u32 	%r105, %r43;
$L__BB2_16:
	.pragma "nounroll";
	mul.wide.s32 	%rd7, %r103, 4;
	add.s64 	%rd8, %rd2, %rd7;
	ld.global.f32 	%f1, [%rd8];
	mul.wide.s32 	%rd9, %r104, 4;
	add.s64 	%rd10, %rd1, %rd9;
	ld.global.f32 	%f2, [%rd10];
	mul.f32 	%f3, %f1, %f2;
	cvt.f64.f32 	%fd16, %f3;
	add.f64 	%fd17, %fd51, %fd16;
	ld.global.f32 	%f4, [%rd8+4];
	mul.wide.s32 	%rd11, %r59, 4;
	add.s64 	%rd12, %rd10, %rd11;
	ld.global.f32 	%f5, [%rd12];
	mul.f32 	%f6, %f4, %f5;
	cvt.f64.f32 	%fd18, %f6;
	add.f64 	%fd19, %fd17, %fd18;
	ld.global.f32 	%f7, [%rd8+8];
	add.s64 	%rd13, %rd12, %rd11;
	ld.global.f32 	%f8, [%rd13];
	mul.f32 	%f9, %f7, %f8;
	cvt.f64.f32 	%fd20, %f9;
	add.f64 	%fd21, %fd19, %fd20;
	ld.global.f32 	%f10, [%rd8+12];
	add.s64 	%rd14, %rd13, %rd11;
	ld.global.f32 	%f11, [%rd14];
	mul.f32 	%f12, %f10, %f11;
	cvt.f64.f32 	%fd22, %f12;
	add.f64 	%fd23, %fd21, %fd22;
	ld.global.f32 	%f13, [%rd8+16];
	add.s64 	%rd15, %rd14, %rd11;
	ld.global.f32 	%f14, [%rd15];
	mul.f32 	%f15, %f13, %f14;
	cvt.f64.f32 	%fd24, %f15;
	add.f64 	%fd25, %fd23, %fd24;
	ld.global.f32 	%f16, [%rd8+20];
	add.s64 	%rd16, %rd15, %rd11;
	ld.global.f32 	%f17, [%rd16];
	mul.f32 	%f18, %f16, %f17;
	cvt.f64.f32 	%fd26, %f18;
	add.f64 	%fd27, %fd25, %fd26;
	ld.global.f32 	%f19, [%rd8+24];
	add.s64 	%rd17, %rd16, %rd11;
	ld.global.f32 	%f20, [%rd17];
	mul.f32 	%f21, %f19, %f20;
	cvt.f64.f32 	%fd28, %f21;
	add.f64 	%fd29, %fd27, %fd28;
	ld.global.f32 	%f22, [%rd8+28];
	add.s64 	%rd18, %rd17, %rd11;
	ld.global.f32 	%f23, [%rd18];
	mul.f32 	%f24, %f22, %f23;
	cvt.f64.f32 	%fd30, %f24;
	add.f64 	%fd51, %fd29, %fd30;
	add.s32 	%r105, %r105, 8;
	add.s32 	%r104, %r104, %r44;
	add.s32 	%r103, %r103, 8;
	setp.ne.s32 	%p4, %r105, 0;
	mov.u32 	%r107, %r41;
	@%p4 bra 	$L__BB2_16;
$L__BB2_17:
	setp.eq.s32 	%p5, %r39, 0;
	@%p5 bra 	$L__BB2_25;
	add.s32 	%r65, %r39, -1;
	setp.lt.u32 	%p6, %r65, 3;
	@%p6 bra 	$L__BB2_20;
	add.s32 	%r66, %r107, %r46;
	mul.wide.s32 	%rd19, %r66, 4;
	add.s64 	%rd20, %rd2, %rd19;
	ld.global.f32 	%f25, [%rd20];
	mad.lo.s32 	%r67, %r107, %r59, %r3;
	mul.wide.s32 	%rd21, %r67, 4;
	add.s64 	%rd22, %rd1, %rd21;
	ld.global.f32 	%f26, [%rd22];
	mul.f32 	%f27, %f25, %f26;
	cvt.f64.f32 	%fd32, %f27;
	add.f64 	%fd33, %fd51, %fd32;
	ld.global.f32 	%f28, [%rd20+4];
	add.s64 	%rd24, %rd22, %rd31;
	ld.global.f32 	%f29, [%rd24];
	mul.f32 	%f30, %f28, %f29;
	cvt.f64.f32 	%fd34, %f30;
	add.f64 	%fd35, %fd33, %fd34;
	ld.global.f32 	%f31, [%rd20+8];
	add.s64 	%rd25, %rd24, %rd31;
	ld.global.f32 	%f32, [%rd25];
	mul.f32 	%f33, %f31, %f32;
	cvt.f64.f32 	%fd36, %f33;
	add.f64 	%fd37, %fd35, %fd36;
	ld.global.f32 	%f34, [%rd20+12];
	add.s64 	%rd26, %rd25, %rd31;
	ld.global.f32 	%f35, [%rd26];
	mul.f32 	%f36, %f34, %f35;
	cvt.f64.f32 	%fd38, %f36;
	add.f64 	%fd51, %fd37, %fd38;
	add.s32 	%r107, %r107, 4;
$L__BB2_20:
	setp.eq.s32 	%p7, %r40, 0;
	@%p7 bra 	$L__BB2_25;
	setp.eq.s32 	%p8, %r40, 1;
	@%p8 bra 	$L__BB2_23;
	add.s32 	%r68, %r107, %r46;
	mul.wide.s32 	%rd27, %r68, 4;
	add.s64 	%rd28, %rd2, %rd27;
	ld.global.f32 	%f37, [%rd28];
	mad.lo.s32 	%r69, %r107, %r59, %r3;
	mul.wide.s32 	%rd29, %r69, 4;
	add.s64 	%rd30, %rd1, %rd29;
	ld.global.f32 	%f38, [%rd30];
	mul.f32 	%f39, %f37, %f38;
	cvt.f64.f32 	%fd40, %f39;
	add.f64 	%fd41, %fd51, %fd40;
	ld.global.f32 	%f40, [%rd28+4];
	add.s64 	%rd32, %rd30, %rd31;
	ld.global.f32 	%f41, [%rd32];
	mul.f32 	%f42, %f40, %f41;
	cvt.f64.f32 	%fd42, %f42;
	add.f64 	%fd51, %fd41, %fd42;
	add.s32 	%r107, %r107, 2;
$L__BB2_23:
	setp.eq.s32 	%p9, %r42, 0;
	@%p9 bra 	$L__BB2_25;
	add.s32 	%r70, %r107, %r46;
	mul.wide.s32 	%rd33, %r70, 4;
	add.s64 	%rd34, %rd2, %rd33;
	ld.global.f32 	%f43, [%rd34];
	mad.lo.s32 	%r71, %r107, %r59, %r3;
	mul.wide.s32 	%rd35, %r71, 4;
	add.s64 	%rd36, %rd1, %rd35;
	ld.global.f32 	%f44, [%rd36];
	mul.f32 	%f45, %f43, %f44;
	cvt.f64.f32 	%fd43, %f45;
	add.f64 	%fd51, %fd51, %fd43;
$L__BB2_25:
	cvt.rn.f32.f64 	%f46, %fd51;
	mad.lo.s32 	%r72, %r102, %r59, %r3;
	mul.wide.u32 	%rd37, %r72, 4;
	add.s64 	%rd38, %rd3, %rd37;
	st.global.f32 	[%rd38], %f46;
	add.s32 	%r102, %r102, 1;
	setp.ne.s32 	%p10, %r102, %r59;
	@%p10 bra 	$L__BB2_14;
$L__BB2_26:
	ret;

}


// ===== COMPILED SASS (sm_100) =====

	.target	sm_100

	.elftype	@"ET_EXEC"


//--------------------- .note.nv.tkinfo           --------------------------
	.section	.note.nv.tkinfo,"",@"SHT_NOTE"
	.sectionflags	@"SHF_NOTE_NV_TKINFO"
	.tkinfo
        /*0018*/ 	.word	0x00000002
        /*0030*/ 	.string	""
        /*0030*/ 	.string	"ptxas"
        /*0030*/ 	.string	"Cuda compilation tools, release 13.0, V13.0.88"
        /*0030*/ 	.string	"Build cuda_13.0.r13.0/compiler.36424714_0"
        /*0030*/ 	.string	"-arch sm_100 -m 64 "



//--------------------- .note.nv.cuinfo           --------------------------
	.section	.note.nv.cuinfo,"",@"SHT_NOTE"
	.sectionflags	@"SHF_NOTE_NV_CUINFO"
        /*0018*/ 	.short	0x0002
        /*001a*/ 	.short	0x0064
        /*001c*/ 	.short	0x0082
	.zero		2


//--------------------- .nv.info                  --------------------------
	.section	.nv.info,"",@"SHT_CUDA_INFO"
	.align	4


	//----- nvinfo : EIATTR_REGCOUNT
	.align		4
        /*0000*/ 	.byte	0x04, 0x2f
        /*0002*/ 	.short	(.L_1 - .L_0)
	.align		4
.L_0:
        /*0004*/ 	.word	index@(_Z10matmul_f32PfS_S_jjj)
        /*0008*/ 	.word	0x00000020


	//----- nvinfo : EIATTR_FRAME_SIZE
	.align		4
.L_1:
        /*000c*/ 	.byte	0x04, 0x11
        /*000e*/ 	.short	(.L_3 - .L_2)
	.align		4
.L_2:
        /*0010*/ 	.word	index@(_Z10matmul_f32PfS_S_jjj)
        /*0014*/ 	.word	0x00000000


	//----- nvinfo : EIATTR_REGCOUNT
	.align		4
.L_3:
        /*0018*/ 	.byte	0x04, 0x2f
        /*001a*/ 	.short	(.L_5 - .L_4)
	.align		4
.L_4:
        /*001c*/ 	.word	index@(_Z14matmul_f32_rowPfS_S_jjjj)
        /*0020*/ 	.word	0x00000020


	//----- nvinfo : EIATTR_FRAME_SIZE
	.align		4
.L_5:
        /*0024*/ 	.byte	0x04, 0x11
        /*0026*/ 	.short	(.L_7 - .L_6)
	.align		4
.L_6:
        /*0028*/ 	.word	index@(_Z14matmul_f32_rowPfS_S_jjjj)
        /*002c*/ 	.word	0x00000000


	//----- nvinfo : EIATTR_REGCOUNT
	.align		4
.L_7:
        /*0030*/ 	.byte	0x04, 0x2f
        /*0032*/ 	.short	(.L_9 - .L_8)
	.align		4
.L_8:
        /*0034*/ 	.word	index@(_Z14matmul_f32_colPfS_S_jjjj)
        /*0038*/ 	.word	0x00000020


	//----- nvinfo : EIATTR_FRAME_SIZE
	.align		4
.L_9:
        /*003c*/ 	.byte	0x04, 0x11
        /*003e*/ 	.short	(.L_11 - .L_10)
	.align		4
.L_10:
        /*0040*/ 	.word	index@(_Z14matmul_f32_colPfS_S_jjjj)
        /*0044*/ 	.word	0x00000000


	//----- nvinfo : EIATTR_MIN_STACK_SIZE
	.align		4
.L_11:
        /*0048*/ 	.byte	0x04, 0x12
        /*004a*/ 	.short	(.L_13 - .L_12)
	.align		4
.L_12:
        /*004c*/ 	.word	index@(_Z14matmul_f32_colPfS_S_jjjj)
        /*0050*/ 	.word	0x00000000


	//----- nvinfo : EIATTR_MIN_STACK_SIZE
	.align		4
.L_13:
        /*0054*/ 	.byte	0x04, 0x12
        /*0056*/ 	.short	(.L_15 - .L_14)
	.align		4
.L_14:
        /*0058*/ 	.word	index@(_Z14matmul_f32_rowPfS_S_jjjj)
        /*005c*/ 	.word	0x00000000


	//----- nvinfo : EIATTR_MIN_STACK_SIZE
	.align		4
.L_15:
        /*0060*/ 	.byte	0x04, 0x12
        /*0062*/ 	.short	(.L_17 - .L_16)
	.align		4
.L_16:
        /*0064*/ 	.word	index@(_Z10matmul_f32PfS_S_jjj)
        /*0068*/ 	.word	0x00000000
.L_17:


//--------------------- .nv.compat                --------------------------
	.section	.nv.compat,"",@"SHT_CUDA_COMPAT_INFO"
	.align	4
        /*0000*/ 	.byte	0x02, 0x09, 0x00, 0x00, 0x02, 0x02, 0x01, 0x00, 0x02, 0x05, 0x05, 0x00, 0x03, 0x07, 0x01, 0x01
        /*0010*/ 	.byte	0x02, 0x03, 0x00, 0x00, 0x02, 0x06, 0x01, 0x00, 0x04, 0x0b, 0x08, 0x00, 0x01, 0x00, 0x00, 0x00
        /*0020*/ 	.byte	0x00, 0x00, 0x00, 0x00


//--------------------- .nv.info._Z14matmul_f32_colPfS_S_jjjj --------------------------
	.section	.nv.info._Z14matmul_f32_colPfS_S_jjjj,"",@"SHT_CUDA_INFO"
	.sectionflags	@""
	.align	4


	//----- nvinfo : EIATTR_CUDA_API_VERSION
	.align		4
        /*0000*/ 	.byte	0x04, 0x37
        /*0002*/ 	.short	(.L_19 - .L_18)
.L_18:
        /*0004*/ 	.word	0x00000082


	//----- nvinfo : EIATTR_KPARAM_INFO
	.align		4
.L_19:
        /*0008*/ 	.byte	0x04, 0x17
        /*000a*/ 	.short	(.L_21 - .L_20)
.L_20:
        /*000c*/ 	.word	0x00000000
        /*0010*/ 	.short	0x0006
        /*0012*/ 	.short	0x0024
        /*0014*/ 	.byte	0x00, 0xf0, 0x11, 0x00


	//----- nvinfo : EIATTR_KPARAM_INFO
	.align		4
.L_21:
        /*0018*/ 	.byte	0x04, 0x17
        /*001a*/ 	.short	(.L_23 - .L_22)
.L_22:
        /*001c*/ 	.word	0x00000000
        /*0020*/ 	.short	0x0005
        /*0022*/ 	.short	0x0020
        /*0024*/ 	.byte	0x00, 0xf0, 0x11, 0x00


	//----- nvinfo : EIATTR_KPARAM_INFO
	.align		4
.L_23:
        /*0028*/ 	.byte	0x04, 0x17
        /*002a*/ 	.short	(.L_25 - .L_24)
.L_24:
        /*002c*/ 	.word	0x00000000
        /*0030*/ 	.short	0x0004
        /*0032*/ 	.short	0x001c
        /*0034*/ 	.byte	0x00, 0xf0, 0x11, 0x00


	//----- nvinfo : EIATTR_KPARAM_INFO
	.align		4
.L_25:
        /*0038*/ 	.byte	0x04, 0x17
        /*003a*/ 	.short	(.L_27 - .L_26)
.L_26:
        /*003c*/ 	.word	0x00000000
        /*0040*/ 	.short	0x0003
        /*0042*/ 	.short	0x0018
        /*0044*/ 	.byte	0x00, 0xf0, 0x11, 0x00


	//----- nvinfo : EIATTR_KPARAM_INFO
	.align		4
.L_27:
        /*0048*/ 	.byte	0x04, 0x17
        /*004a*/ 	.short	(.L_29 - .L_28)
.L_28:
        /*004c*/ 	.word	0x00000000
        /*0050*/ 	.short	0x0002
        /*0052*/ 	.short	0x0010
        /*0054*/ 	.byte	0x00, 0xf5, 0x21, 0x00


	//----- nvinfo : EIATTR_KPARAM_INFO
	.align		4
.L_29:
        /*0058*/ 	.byte	0x04, 0x17
        /*005a*/ 	.short	(.L_31 - .L_30)
.L_30:
        /*005c*/ 	.word	0x00000000
        /*0060*/ 	.short	0x0001
        /*0062*/ 	.short	0x0008
        /*0064*/ 	.byte	0x00, 0xf5, 0x21, 0x00


	//----- nvinfo : EIATTR_KPARAM_INFO
	.align		4
.L_31:
        /*0068*/ 	.byte	0x04, 0x17
        /*006a*/ 	.short	(.L_33 - .L_32)
.L_32:
        /*006c*/ 	.word	0x00000000
        /*0070*/ 	.short	0x0000
        /*0072*/ 	.short	0x0000
        /*0074*/ 	.byte	0x00, 0xf5, 0x21, 0x00


	//----- nvinfo : EIATTR_SPARSE_MMA_MASK
	.align		4
.L_33:
        /*0078*/ 	.byte	0x03, 0x50
        /*007a*/ 	.short	0x0000


	//----- nvinfo : EIATTR_MAXREG_COUNT
	.align		4
        /*007c*/ 	.byte	0x03, 0x1b
        /*007e*/ 	.short	0x00ff


	//----- nvinfo : EIATTR_MERCURY_ISA_VERSION
	.align		4
        /*0080*/ 	.byte	0x03, 0x5f
        /*0082*/ 	.short	0x0101


	//----- nvinfo : EIATTR_VRC_CTA_INIT_COUNT
	.align		4
        /*0084*/ 	.byte	0x02, 0x4a
	.zero		1
	.zero		1


	//----- nvinfo : EIATTR_EXIT_INSTR_OFFSETS
	.align		4
        /*0088*/ 	.byte	0x04, 0x1c
        /*008a*/ 	.short	(.L_35 - .L_34)


	//   ....[0]....
.L_34:
        /*008c*/ 	.word	0x00000080


	//   ....[1]....
        /*0090*/ 	.word	0x00000390


	//   ....[2]....
        /*0094*/ 	.word	0x000004c0


	//   ....[3]....
        /*0098*/ 	.word	0x00000590


	//   ....[4]....
        /*009c*/ 	.word	0x000005e0


	//   ....[5]....
        /*00a0*/ 	.word	0x00000f80


	//----- nvinfo : EIATTR_CBANK_PARAM_SIZE
	.align		4
.L_35:
        /*00a4*/ 	.byte	0x03, 0x19
        /*00a6*/ 	.short	0x0028


	//----- nvinfo : EIATTR_PARAM_CBANK
	.align		4
        /*00a8*/ 	.byte	0x04, 0x0a
        /*00aa*/ 	.short	(.L_37 - .L_36)
	.align		4
.L_36:
        /*00ac*/ 	.word	index@(.nv.constant0._Z14matmul_f32_colPfS_S_jjjj)
        /*00b0*/ 	.short	0x0380
        /*00b2*/ 	.short	0x0028


	//----- nvinfo : EIATTR_SW_WAR
	.align		4
.L_37:
        /*00b4*/ 	.byte	0x04, 0x36
        /*00b6*/ 	.short	(.L_39 - .L_38)
.L_38:
        /*00b8*/ 	.word	0x00000008
.L_39:


//--------------------- .nv.info._Z14matmul_f32_rowPfS_S_jjjj --------------------------
	.section	.nv.info._Z14matmul_f32_rowPfS_S_jjjj,"",@"SHT_CUDA_INFO"
	.sectionflags	@""
	.align	4


	//----- nvinfo : EIATTR_CUDA_API_VERSION
	.align		4
        /*0000*/ 	.byte	0x04, 0x37
        /*0002*/ 	.short	(.L_41 - .L_40)
.L_40:
        /*0004*/ 	.word	0x00000082


	//----- nvinfo : EIATTR_KPARAM_INFO
	.align		4
.L_41:
        /*0008*/ 	.byte	0x04, 0x17
        /*000a*/ 	.short	(.L_43 - .L_42)
.L_42:
        /*000c*/ 	.word	0x00000000
        /*0010*/ 	.short	0x0006
        /*0012*/ 	.short	0x0024
        /*0014*/ 	.byte	0x00, 0xf0, 0x11, 0x00


	//----- nvinfo : EIATTR_KPARAM_INFO
	.align		4
.L_43:
        /*0018*/ 	.byte	0x04, 0x17
        /*001a*/ 	.short	(.L_45 - .L_44)
.L_44:
        /*001c*/ 	.word	0x00000000
        /*0020*/ 	.short	0x0005
        /*0022*/ 	.short	0x0020
        /*0024*/ 	.byte	0x00, 0xf0, 0x11, 0x00


	//----- nvinfo : EIATTR_KPARAM_INFO
	.align		4
.L_45:
        /*0028*/ 	.byte	0x04, 0x17
        /*002a*/ 	.short	(.L_47 - .L_46)
.L_46:
        /*002c*/ 	.word	0x00000000
        /*0030*/ 	.short	0x0004
        /*0032*/ 	.short	0x001c
        /*0034*/ 	.byte	0x00, 0xf0, 0x11, 0x00


	//----- nvinfo : EIATTR_KPARAM_INFO
	.align		4
.L_47:
        /*0038*/ 	.byte	0x04, 0x17
        /*003a*/ 	.short	(.L_49 - .L_48)
.L_48:
        /*003c*/ 	.word	0x00000000
        /*0040*/ 	.short	0x0003
        /*0042*/ 	.short	0x0018
        /*0044*/ 	.byte	0x00, 0xf0, 0x11, 0x00


	//----- nvinfo : EIATTR_KPARAM_INFO
	.align		4
.L_49:
        /*0048*/ 	.byte	0x04, 0x17
        /*004a*/ 	.short	(.L_51 - .L_50)
.L_50:
        /*004c*/ 	.word	0x00000000
        /*0050*/ 	.short	0x0002
        /*0052*/ 	.short	0x0010
        /*0054*/ 	.byte	0x00, 0xf5, 0x21, 0x00


	//----- nvinfo : EIATTR_KPARAM_INFO
	.align		4
.L_51:
        /*0058*/ 	.byte	0x04, 0x17
        /*005a*/ 	.short	(.L_53 - .L_52)
.L_52:
        /*005c*/ 	.word	0x00000000
        /*0060*/ 	.short	0x0001
        /*0062*/ 	.short	0x0008
        /*0064*/ 	.byte	0x00, 0xf5, 0x21, 0x00


	//----- nvinfo : EIATTR_KPARAM_INFO
	.align		4
.L_53:
        /*0068*/ 	.byte	0x04, 0x17
        /*006a*/ 	.short	(.L_55 - .L_54)
.L_54:
        /*006c*/ 	.word	0x00000000
        /*0070*/ 	.short	0x0000
        /*0072*/ 	.short	0x0000
        /*0074*/ 	.byte	0x00, 0xf5, 0x21, 0x00


	//----- nvinfo : EIATTR_SPARSE_MMA_MASK
	.align		4
.L_55:
        /*0078*/ 	.byte	0x03, 0x50
        /*007a*/ 	.short	0x0000


	//----- nvinfo : EIATTR_MAXREG_COUNT
	.align		4
        /*007c*/ 	.byte	0x03, 0x1b
        /*007e*/ 	.short	0x00ff


	//----- nvinfo : EIATTR_MERCURY_ISA_VERSION
	.align		4
        /*0080*/ 	.byte	0x03, 0x5f
        /*0082*/ 	.short	0x0101


	//----- nvinfo : EIATTR_VRC_CTA_INIT_COUNT
	.align		4
        /*0084*/ 	.byte	0x02, 0x4a
	.zero		1
	.zero		1


	//----- nvinfo : EIATTR_EXIT_INSTR_OFFSETS
	.align		4
        /*0088*/ 	.byte	0x04, 0x1c
        /*008a*/ 	.short	(.L_57 - .L_56)


	//   ....[0]....
.L_56:
        /*008c*/ 	.word	0x00000080


	//   ....[1]....
        /*0090*/ 	.word	0x00000330


	//   ....[2]....
        /*0094*/ 	.word	0x00000460


	//   ....[3]....
        /*0098*/ 	.word	0x00000530


	//   ....[4]....
        /*009c*/ 	.word	0x00000580


	//   ....[5]....
        /*00a0*/ 	.word	0x00000f10


	//----- nvinfo : EIATTR_CBANK_PARAM_SIZE
	.align		4
.L_57:
        /*00a4*/ 	.byte	0x03, 0x19
        /*00a6*/ 	.short	0x0028


	//----- nvinfo : EIATTR_PARAM_CBANK
	.align		4
        /*00a8*/ 	.byte	0x04, 0x0a
        /*00aa*/ 	.short	(.L_59 - .L_58)
	.align		4
.L_58:
        /*00ac*/ 	.word	index@(.nv.constant0._Z14matmul_f32_rowPfS_S_jjjj)
        /*00b0*/ 	.short	0x0380
        /*00b2*/ 	.short	0x0028


	//----- nvinfo : EIATTR_SW_WAR
	.align		4
.L_59:
        /*00b4*/ 	.byte	0x04, 0x36
        /*00b6*/ 	.short	(.L_61 - .L_60)
.L_60:
        /*00b8*/ 	.word	0x00000008
.L_61:


//--------------------- .nv.info._Z10matmul_f32PfS_S_jjj --------------------------
	.section	.nv.info._Z10matmul_f32PfS_S_jjj,"",@"SHT_CUDA_INFO"
	.sectionflags	@""
	.align	4


	//----- nvinfo : EIATTR_CUDA_API_VERSION
	.align		4
        /*0000*/ 	.byte	0x04, 0x37
        /*0002*/ 	.short	(.L_63 - .L_62)
.L_62:
        /*0004*/ 	.word	0x00000082


	//----- nvinfo : EIATTR_KPARAM_INFO
	.align		4
.L_63:
        /*0008*/ 	.byte	0x04, 0x17
        /*000a*/ 	.short	(.L_65 - .L_64)
.L_64:
        /*000c*/ 	.word	0x00000000
        /*0010*/ 	.short	0x0005
        /*0012*/ 	.short	0x0020
        /*0014*/ 	.byte	0x00, 0xf0, 0x11, 0x00


	//----- nvinfo : EIATTR_KPARAM_INFO
	.align		4
.L_65:
        /*0018*/ 	.byte	0x04, 0x17
        /*001a*/ 	.short	(.L_67 - .L_66)
.L_66:
        /*001c*/ 	.word	0x00000000
        /*0020*/ 	.short	0x0004
        /*0022*/ 	.short	0x001c
        /*0024*/ 	.byte	0x00, 0xf0, 0x11, 0x00


	//----- nvinfo : EIATTR_KPARAM_INFO
	.align		4
.L_67:
        /*0028*/ 	.byte	0x04, 0x17
        /*002a*/ 	.short	(.L_69 - .L_68)
.L_68:
        /*002c*/ 	.word	0x00000000
        /*0030*/ 	.short	0x0003
        /*0032*/ 	.short	0x0018
        /*0034*/ 	.byte	0x00, 0xf0, 0x11, 0x00


	//----- nvinfo : EIATTR_KPARAM_INFO
	.align		4
.L_69:
        /*0038*/ 	.byte	0x04, 0x17
        /*003a*/ 	.short	(.L_71 - .L_70)
.L_70:
        /*003c*/ 	.word	0x00000000
        /*0040*/ 	.short	0x0002
        /*0042*/ 	.short	0x0010
        /*0044*/ 	.byte	0x00, 0xf5, 0x21, 0x00


	//----- nvinfo : EIATTR_KPARAM_INFO
	.align		4
.L_71:
        /*0048*/ 	.byte	0x04, 0x17
        /*004a*/ 	.short	(.L_73 - .L_72)
.L_72:
        /*004c*/ 	.word	0x00000000
        /*0050*/ 	.short	0x0001
        /*0052*/ 	.short	0x0008
        /*0054*/ 	.byte	0x00, 0xf5, 0x21, 0x00


	//----- nvinfo : EIATTR_KPARAM_INFO
	.align		4
.L_73:
        /*0058*/ 	.byte	0x04, 0x17
        /*005a*/ 	.short	(.L_75 - .L_74)
.L_74:
        /*005c*/ 	.word	0x00000000
        /*0060*/ 	.short	0x0000
        /*0062*/ 	.short	0x0000
        /*0064*/ 	.byte	0x00, 0xf5, 0x21, 0x00


	//----- nvinfo : EIATTR_SPARSE_MMA_MASK
	.align		4
.L_75:
        /*0068*/ 	.byte	0x03, 0x50
        /*006a*/ 	.short	0x0000


	//----- nvinfo : EIATTR_MAXREG_COUNT
	.align		4
        /*006c*/ 	.byte	0x03, 0x1b
        /*006e*/ 	.short	0x00ff


	//----- nvinfo : EIATTR_MERCURY_ISA_VERSION
	.align		4
        /*0070*/ 	.byte	0x03, 0x5f
        /*0072*/ 	.short	0x0101


	//----- nvinfo : EIATTR_VRC_CTA_INIT_COUNT
	.align		4
        /*0074*/ 	.byte	0x02, 0x4a
	.zero		1
	.zero		1


	//----- nvinfo : EIATTR_EXIT_INSTR_OFFSETS
	.align		4
        /*0078*/ 	.byte	0x04, 0x1c
        /*007a*/ 	.short	(.L_77 - .L_76)


	//   ....[0]....
.L_76:
        /*007c*/ 	.word	0x000000c0


	//   ....[1]....
        /*0080*/ 	.word	0x00000a30


	//----- nvinfo : EIATTR_CBANK_PARAM_SIZE
	.align		4
.L_77:
        /*0084*/ 	.byte	0x03, 0x19
        /*0086*/ 	.short	0x0024


	//----- nvinfo : EIATTR_PARAM_CBANK
	.align		4
        /*0088*/ 	.byte	0x04, 0x0a
        /*008a*/ 	.short	(.L_79 - .L_78)
	.align		4
.L_78:
        /*008c*/ 	.word	index@(.nv.constant0._Z10matmul_f32PfS_S_jjj)
        /*0090*/ 	.short	0x0380
        /*0092*/ 	.short	0x0024


	//----- nvinfo : EIATTR_SW_WAR
	.align		4
.L_79:
        /*0094*/ 	.byte	0x04, 0x36
        /*0096*/ 	.short	(.L_81 - .L_80)
.L_80:
        /*0098*/ 	.word	0x00000008
.L_81:


//--------------------- .nv.callgraph             --------------------------
	.section	.nv.callgraph,"",@"SHT_CUDA_CALLGRAPH"
	.align	4
	.sectionentsize	8
	.align		4
        /*0000*/ 	.word	0x00000000
	.align		4
        /*0004*/ 	.word	0xffffffff
	.align		4
        /*0008*/ 	.word	0x00000000
	.align		4
        /*000c*/ 	.word	0xfffffffe
	.align		4
        /*0010*/ 	.word	0x00000000
	.align		4
        /*0014*/ 	.word	0xfffffffd
	.align		4
        /*0018*/ 	.word	0x00000000
	.align		4
        /*001c*/ 	.word	0xfffffffc


//--------------------- .text._Z14matmul_f32_colPfS_S_jjjj --------------------------
	.section	.text._Z14matmul_f32_colPfS_S_jjjj,"ax",@progbits
	.align	128
        .global         _Z14matmul_f32_colPfS_S_jjjj
        .type           _Z14matmul_f32_colPfS_S_jjjj,@function
        .size           _Z14matmul_f32_colPfS_S_jjjj,(.L_x_28 - _Z14matmul_f32_colPfS_S_jjjj)
        .other          _Z14matmul_f32_colPfS_S_jjjj,@"STO_CUDA_ENTRY STV_DEFAULT"
_Z14matmul_f32_colPfS_S_jjjj:
.text._Z14matmul_f32_colPfS_S_jjjj:
[----:B------:R-:W-:Y:S01]  /*0000*/  LDC R1, c[0x0][0x37c] ;  /* 0x0000df00ff017b82 */ /* 0x000fe20000000800 */
[----:B------:R-:W0:Y:S07]  /*0010*/  S2R R6, SR_TID.X ;  /* 0x0000000000067919 */ /* 0x000e2e0000002100 */
[----:B------:R-:W1:Y:S01]  /*0020*/  S2UR UR4, SR_CTAID.X ;  /* 0x00000000000479c3 */ /* 0x000e620000002500 */
[----:B------:R-:W1:Y:S07]  /*0030*/  LDCU UR5, c[0x0][0x360] ;  /* 0x00006c00ff0577ac */ /* 0x000e6e0008000800 */
[----:B------:R-:W2:Y:S01]  /*0040*/  LDC R3, c[0x0][0x39c] ;  /* 0x0000e700ff037b82 */ /* 0x000ea20000000800 */
[----:B-1----:R-:W-:-:S06]  /*0050*/  UIMAD UR4, UR4, UR5, URZ ;  /* 0x00000005040472a4 */ /* 0x002fcc000f8e02ff */
[----:B0-----:R-:W-:-:S04]  /*0060*/  IADD3 R0, PT, PT, R6, UR4, RZ ;  /* 0x0000000406007c10 */ /* 0x001fc8000fffe0ff */
[----:B--2---:R-:W-:-:S13]  /*0070*/  ISETP.GE.U32.AND P0, PT, R0, R3, PT ;  /* 0x000000030000720c */ /* 0x004fda0003f06070 */
[----:B------:R-:W-:Y:S05]  /*0080*/  @P0 EXIT ;  /* 0x000000000000094d */ /* 0x000fea0003800000 */
[----:B------:R-:W0:Y:S01]  /*0090*/  LDC R4, c[0x0][0x3a0] ;  /* 0x0000e800ff047b82 */ /* 0x000e220000000800 */
[----:B------:R-:W1:Y:S01]  /*00a0*/  LDCU.64 UR6, c[0x0][0x358] ;  /* 0x00006b00ff0677ac */ /* 0x000e620008000a00 */
[----:B0-----:R-:W-:-:S13]  /*00b0*/  ISETP.NE.AND P0, PT, R4, RZ, PT ;  /* 0x000000ff0400720c */ /* 0x001fda0003f05270 */
[----:B-1----:R-:W-:Y:S05]  /*00c0*/  @P0 BRA `(.L_x_0) ;  /* 0x0000000400480947 */ /* 0x002fea0003800000 */
[C---:B------:R-:W-:Y:S02]  /*00d0*/  IADD3 R4, PT, PT, R3.reuse, -0x1, RZ ;  /* 0xffffffff03047810 */ /* 0x040fe40007ffe0ff */
[----:B------:R-:W-:Y:S02]  /*00e0*/  LOP3.LUT R2, R3, 0x7, RZ, 0xc0, !PT ;  /* 0x0000000703027812 */ /* 0x000fe400078ec0ff */
[----:B------:R-:W-:Y:S01]  /*00f0*/  ISETP.GE.U32.AND P1, PT, R4, 0x7, PT ;  /* 0x000000070400780c */ /* 0x000fe20003f26070 */
[----:B------:R-:W-:Y:S01]  /*0100*/  HFMA2 R4, -RZ, RZ, 0, 0 ;  /* 0x00000000ff047431 */ /* 0x000fe200000001ff */
[----:B------:R-:W-:-:S11]  /*0110*/  ISETP.NE.AND P0, PT, R2, RZ, PT ;  /* 0x000000ff0200720c */ /* 0x000fd60003f05270 */
[----:B------:R-:W-:Y:S05]  /*0120*/  @!P1 BRA `(.L_x_1) ;  /* 0x0000000000989947 */ /* 0x000fea0003800000 */
[----:B------:R-:W0:Y:S01]  /*0130*/  LDC.64 R14, c[0x0][0x390] ;  /* 0x0000e400ff0e7b82 */ /* 0x000e220000000a00 */
[C---:B------:R-:W-:Y:S01]  /*0140*/  LOP3.LUT R4, R3.reuse, 0xfffffff8, RZ, 0xc0, !PT ;  /* 0xfffffff803047812 */ /* 0x040fe200078ec0ff */
[C---:B------:R-:W-:Y:S01]  /*0150*/  IMAD R8, R3.reuse, 0x3, R0 ;  /* 0x0000000303087824 */ /* 0x040fe200078e0200 */
[C---:B------:R-:W-:Y:S01]  /*0160*/  IADD3 R11, PT, PT, R3.reuse, UR4, R6 ;  /* 0x00000004030b7c10 */ /* 0x040fe2000fffe006 */
[C-C-:B------:R-:W-:Y:S01]  /*0170*/  IMAD R12, R3.reuse, 0x5, R0.reuse ;  /* 0x00000005030c7824 */ /* 0x140fe200078e0200 */
[CC--:B------:R-:W-:Y:S01]  /*0180*/  LEA R6, R3.reuse, R0.reuse, 0x1 ;  /* 0x0000000003067211 */ /* 0x0c0fe200078e08ff */
[C-C-:B------:R-:W-:Y:S01]  /*0190*/  IMAD R5, R3.reuse, 0x6, R0.reuse ;  /* 0x0000000603057824 */ /* 0x140fe200078e0200 */
[CC--:B------:R-:W-:Y:S01]  /*01a0*/  LEA R10, R3.reuse, R0.reuse, 0x2 ;  /* 0x00000000030a7211 */ /* 0x0c0fe200078e10ff */
[----:B------:R-:W-:Y:S01]  /*01b0*/  IMAD R7, R3, 0x7, R0 ;  /* 0x0000000703077824 */ /* 0x000fe200078e0200 */
[----:B------:R-:W-:Y:S02]  /*01c0*/  MOV R9, R0 ;  /* 0x0000000000097202 */ /* 0x000fe40000000f00 */
[----:B------:R-:W-:-:S07]  /*01d0*/  IADD3 R13, PT, PT, -R4, RZ, RZ ;  /* 0x000000ff040d7210 */ /* 0x000fce0007ffe1ff */
.L_x_2:
[----:B------:R-:W-:Y:S01]  /*01e0*/  IADD3 R13, PT, PT, R13, 0x8, RZ ;  /* 0x000000080d0d7810 */ /* 0x000fe20007ffe0ff */
[--C-:B01----:R-:W-:Y:S01]  /*01f0*/  IMAD.WIDE.U32 R16, R9, 0x4, R14.reuse ;  /* 0x0000000409107825 */ /* 0x103fe200078e000e */
[----:B------:R-:W-:Y:S02]  /*0200*/  LEA R9, R3, R9, 0x3 ;  /* 0x0000000903097211 */ /* 0x000fe400078e18ff */
[----:B------:R-:W-:Y:S01]  /*0210*/  ISETP.NE.AND P1, PT, R13, RZ, PT ;  /* 0x000000ff0d00720c */ /* 0x000fe20003f25270 */
[--C-:B------:R-:W-:Y:S01]  /*0220*/  IMAD.WIDE.U32 R28, R11, 0x4, R14.reuse ;  /* 0x000000040b1c7825 */ /* 0x100fe200078e000e */
[----:B------:R0:W-:Y:S01]  /*0230*/  STG.E desc[UR6][R16.64], RZ ;  /* 0x000000ff10007986 */ /* 0x0001e2000c101906 */
[C---:B------:R-:W-:Y:S02]  /*0240*/  LEA R11, R3.reuse, R11, 0x3 ;  /* 0x0000000b030b7211 */ /* 0x040fe400078e18ff */
[----:B------:R-:W-:Y:S01]  /*0250*/  IMAD.WIDE.U32 R26, R6, 0x4, R14 ;  /* 0x00000004061a7825 */ /* 0x000fe200078e000e */
[----:B------:R1:W-:Y:S01]  /*0260*/  STG.E desc[UR6][R28.64], RZ ;  /* 0x000000ff1c007986 */ /* 0x0003e2000c101906 */
[----:B------:R-:W-:-:S02]  /*0270*/  LEA R6, R3, R6, 0x3 ;  /* 0x0000000603067211 */ /* 0x000fc400078e18ff */
[--C-:B------:R-:W-:Y:S01]  /*0280*/  IMAD.WIDE.U32 R18, R10, 0x4, R14.reuse ;  /* 0x000000040a127825 */ /* 0x100fe200078e000e */
[----:B------:R1:W-:Y:S01]  /*0290*/  STG.E desc[UR6][R26.64], RZ ;  /* 0x000000ff1a007986 */ /* 0x0003e2000c101906 */
[C---:B------:R-:W-:Y:S02]  /*02a0*/  LEA R10, R3.reuse, R10, 0x3 ;  /* 0x0000000a030a7211 */ /* 0x040fe400078e18ff */
[----:B0-----:R-:W-:Y:S01]  /*02b0*/  IMAD.WIDE.U32 R16, R8, 0x4, R14 ;  /* 0x0000000408107825 */ /* 0x001fe200078e000e */
[----:B------:R-:W-:-:S03]  /*02c0*/  LEA R8, R3, R8, 0x3 ;  /* 0x0000000803087211 */ /* 0x000fc600078e18ff */
[--C-:B------:R-:W-:Y:S01]  /*02d0*/  IMAD.WIDE.U32 R20, R12, 0x4, R14.reuse ;  /* 0x000000040c147825 */ /* 0x100fe200078e000e */
[----:B------:R1:W-:Y:S01]  /*02e0*/  STG.E desc[UR6][R16.64], RZ ;  /* 0x000000ff10007986 */ /* 0x0003e2000c101906 */
[----:B------:R-:W-:Y:S02]  /*02f0*/  LEA R12, R3, R12, 0x3 ;  /* 0x0000000c030c7211 */ /* 0x000fe400078e18ff */
[--C-:B------:R-:W-:Y:S01]  /*0300*/  IMAD.WIDE.U32 R22, R5, 0x4, R14.reuse ;  /* 0x0000000405167825 */ /* 0x100fe200078e000e */
[----:B------:R1:W-:Y:S01]  /*0310*/  STG.E desc[UR6][R18.64], RZ ;  /* 0x000000ff12007986 */ /* 0x0003e2000c101906 */
[----:B------:R-:W-:Y:S02]  /*0320*/  LEA R5, R3, R5, 0x3 ;  /* 0x0000000503057211 */ /* 0x000fe400078e18ff */
[----:B------:R-:W-:Y:S01]  /*0330*/  IMAD.WIDE.U32 R24, R7, 0x4, R14 ;  /* 0x0000000407187825 */ /* 0x000fe200078e000e */
[----:B------:R1:W-:Y:S01]  /*0340*/  STG.E desc[UR6][R20.64], RZ ;  /* 0x000000ff14007986 */ /* 0x0003e2000c101906 */
[----:B------:R-:W-:-:S03]  /*0350*/  LEA R7, R3, R7, 0x3 ;  /* 0x0000000703077211 */ /* 0x000fc600078e18ff */
[----:B------:R1:W-:Y:S04]  /*0360*/  STG.E desc[UR6][R22.64], RZ ;  /* 0x000000ff16007986 */ /* 0x0003e8000c101906 */
[----:B------:R1:W-:Y:S01]  /*0370*/  STG.E desc[UR6][R24.64], RZ ;  /* 0x000000ff18007986 */ /* 0x0003e2000c101906 */
[----:B------:R-:W-:Y:S05]  /*0380*/  @P1 BRA `(.L_x_2) ;  /* 0xfffffffc00941947 */ /* 0x000fea000383ffff */
.L_x_1:
[----:B------:R-:W-:Y:S05]  /*0390*/  @!P0 EXIT ;  /* 0x000000000000894d */ /* 0x000fea0003800000 */
[----:B------:R-:W-:Y:S02]  /*03a0*/  ISETP.GE.U32.AND P0, PT, R2, 0x4, PT ;  /* 0x000000040200780c */ /* 0x000fe40003f06070 */
[----:B------:R-:W-:-:S04]  /*03b0*/  LOP3.LUT R14, R3, 0x3, RZ, 0xc0, !PT ;  /* 0x00000003030e7812 */ /* 0x000fc800078ec0ff */
[----:B------:R-:W-:-:S07]  /*03c0*/  ISETP.NE.AND P1, PT, R14, RZ, PT ;  /* 0x000000ff0e00720c */ /* 0x000fce0003f25270 */
[----:B------:R-:W-:Y:S06]  /*03d0*/  @!P0 BRA `(.L_x_3) ;  /* 0x0000000000388947 */ /* 0x000fec0003800000 */
[----:B------:R-:W0:Y:S01]  /*03e0*/  LDC.64 R12, c[0x0][0x390] ;  /* 0x0000e400ff0c7b82 */ /* 0x000e220000000a00 */
[C---:B------:R-:W-:Y:S01]  /*03f0*/  IMAD R6, R4.reuse, R3, R0 ;  /* 0x0000000304067224 */ /* 0x040fe200078e0200 */
[----:B------:R-:W-:-:S04]  /*0400*/  IADD3 R4, PT, PT, R4, 0x4, RZ ;  /* 0x0000000404047810 */ /* 0x000fc80007ffe0ff */
[----:B------:R-:W-:-:S04]  /*0410*/  IADD3 R8, PT, PT, R6, R3, RZ ;  /* 0x0000000306087210 */ /* 0x000fc80007ffe0ff */
[----:B------:R-:W-:-:S05]  /*0420*/  IADD3 R10, PT, PT, R8, R3, RZ ;  /* 0x00000003080a7210 */ /* 0x000fca0007ffe0ff */
[----:B------:R-:W-:Y:S02]  /*0430*/  IMAD.IADD R5, R10, 0x1, R3 ;  /* 0x000000010a057824 */ /* 0x000fe400078e0203 */
[----:B0-----:R-:W-:-:S04]  /*0440*/  IMAD.WIDE.U32 R6, R6, 0x4, R12 ;  /* 0x0000000406067825 */ /* 0x001fc800078e000c */
[--C-:B------:R-:W-:Y:S01]  /*0450*/  IMAD.WIDE.U32 R8, R8, 0x4, R12.reuse ;  /* 0x0000000408087825 */ /* 0x100fe200078e000c */
[----:B------:R0:W-:Y:S03]  /*0460*/  STG.E desc[UR6][R6.64], RZ ;  /* 0x000000ff06007986 */ /* 0x0001e6000c101906 */
[--C-:B------:R-:W-:Y:S01]  /*0470*/  IMAD.WIDE.U32 R10, R10, 0x4, R12.reuse ;  /* 0x000000040a0a7825 */ /* 0x100fe200078e000c */
[----:B------:R0:W-:Y:S03]  /*0480*/  STG.E desc[UR6][R8.64], RZ ;  /* 0x000000ff08007986 */ /* 0x0001e6000c101906 */
[----:B------:R-:W-:Y:S01]  /*0490*/  IMAD.WIDE.U32 R12, R5, 0x4, R12 ;  /* 0x00000004050c7825 */ /* 0x000fe200078e000c */
[----:B------:R0:W-:Y:S04]  /*04a0*/  STG.E desc[UR6][R10.64], RZ ;  /* 0x000000ff0a007986 */ /* 0x0001e8000c101906 */
[----:B------:R0:W-:Y:S02]  /*04b0*/  STG.E desc[UR6][R12.64], RZ ;  /* 0x000000ff0c007986 */ /* 0x0001e4000c101906 */
.L_x_3:
[----:B------:R-:W-:Y:S05]  /*04c0*/  @!P1 EXIT ;  /* 0x000000000000994d */ /* 0x000fea0003800000 */
[----:B------:R-:W-:Y:S02]  /*04d0*/  ISETP.NE.AND P0, PT, R14, 0x1, PT ;  /* 0x000000010e00780c */ /* 0x000fe40003f05270 */
[----:B------:R-:W-:-:S04]  /*04e0*/  LOP3.LUT R2, R3, 0x1, RZ, 0xc0, !PT ;  /* 0x0000000103027812 */ /* 0x000fc800078ec0ff */
[----:B------:R-:W-:-:S07]  /*04f0*/  ISETP.NE.U32.AND P1, PT, R2, 0x1, PT ;  /* 0x000000010200780c */ /* 0x000fce0003f25070 */
[----:B------:R-:W-:Y:S06]  /*0500*/  @!P0 BRA `(.L_x_4) ;  /* 0x0000000000208947 */ /* 0x000fec0003800000 */
[----:B0-----:R-:W0:Y:S01]  /*0510*/  LDC.64 R6, c[0x0][0x390] ;  /* 0x0000e400ff067b82 */ /* 0x001e220000000a00 */
[C---:B------:R-:W-:Y:S01]  /*0520*/  IMAD R8, R4.reuse, R3, R0 ;  /* 0x0000000304087224 */ /* 0x040fe200078e0200 */
[----:B------:R-:W-:-:S04]  /*0530*/  IADD3 R4, PT, PT, R4, 0x2, RZ ;  /* 0x0000000204047810 */ /* 0x000fc80007ffe0ff */
[C---:B------:R-:W-:Y:S01]  /*0540*/  IADD3 R5, PT, PT, R8.reuse, R3, RZ ;  /* 0x0000000308057210 */ /* 0x040fe20007ffe0ff */
[----:B0-----:R-:W-:-:S04]  /*0550*/  IMAD.WIDE.U32 R8, R8, 0x4, R6 ;  /* 0x0000000408087825 */ /* 0x001fc800078e0006 */
[----:B------:R-:W-:Y:S01]  /*0560*/  IMAD.WIDE.U32 R6, R5, 0x4, R6 ;  /* 0x0000000405067825 */ /* 0x000fe200078e0006 */
[----:B------:R2:W-:Y:S04]  /*0570*/  STG.E desc[UR6][R8.64], RZ ;  /* 0x000000ff08007986 */ /* 0x0005e8000c101906 */
[----:B------:R2:W-:Y:S02]  /*0580*/  STG.E desc[UR6][R6.64], RZ ;  /* 0x000000ff06007986 */ /* 0x0005e4000c101906 */
.L_x_4:
[----:B------:R-:W-:Y:S05]  /*0590*/  @P1 EXIT ;  /* 0x000000000000194d */ /* 0x000fea0003800000 */
[----:B0-2---:R-:W0:Y:S01]  /*05a0*/  LDC.64 R6, c[0x0][0x390] ;  /* 0x0000e400ff067b82 */ /* 0x005e220000000a00 */
[----:B------:R-:W-:-:S04]  /*05b0*/  IMAD R3, R4, R3, R0 ;  /* 0x0000000304037224 */ /* 0x000fc800078e0200 */
[----:B0-----:R-:W-:-:S05]  /*05c0*/  IMAD.WIDE.U32 R2, R3, 0x4, R6 ;  /* 0x0000000403027825 */ /* 0x001fca00078e0006 */
[----:B------:R-:W-:Y:S01]  /*05d0*/  STG.E desc[UR6][R2.64], RZ ;  /* 0x000000ff02007986 */ /* 0x000fe2000c101906 */
[----:B------:R-:W-:Y:S05]  /*05e0*/  EXIT ;  /* 0x000000000000794d */ /* 0x000fea0003800000 */
.L_x_0:
[C---:B------:R-:W-:Y:S02]  /*05f0*/  LOP3.LUT R2, R4.reuse, 0xfffffff8, RZ, 0xc0, !PT ;  /* 0xfffffff804027812 */ /* 0x040fe400078ec0ff */
[C---:B------:R-:W-:Y:S02]  /*0600*/  LOP3.LUT R3, R4.reuse, 0x7, RZ, 0xc0, !PT ;  /* 0x0000000704037812 */ /* 0x040fe400078ec0ff */
[----:B------:R-:W-:Y:S02]  /*0610*/  LOP3.LUT R4, R4, 0x3, RZ, 0xc0, !PT ;  /* 0x0000000304047812 */ /* 0x000fe400078ec0ff */
[----:B------:R-:W-:Y:S02]  /*0620*/  MOV R5, RZ ;  /* 0x000000ff00057202 */ /* 0x000fe40000000f00 */
[----:B------:R-:W-:-:S07]  /*0630*/  IADD3 R6, PT, PT, -R2, RZ, RZ ;  /* 0x000000ff02067210 */ /* 0x000fce0007ffe1ff */
.L_x_9:
[----:B0-----:R-:W0:Y:S01]  /*0640*/  LDC R8, c[0x0][0x3a0] ;  /* 0x0000e800ff087b82 */ /* 0x001e220000000800 */
[----:B------:R-:W-:Y:S01]  /*0650*/  HFMA2 R7, -RZ, RZ, 0, 0 ;  /* 0x00000000ff077431 */ /* 0x000fe200000001ff */
[----:B------:R-:W-:Y:S02]  /*0660*/  CS2R R16, SRZ ;  /* 0x0000000000107805 */ /* 0x000fe4000001ff00 */
[----:B0-----:R-:W-:Y:S01]  /*0670*/  ISETP.GE.U32.AND P0, PT, R8, 0x8, PT ;  /* 0x000000080800780c */ /* 0x001fe20003f06070 */
[----:B------:R-:W-:-:S12]  /*0680*/  IMAD R9, R5, R8, RZ ;  /* 0x0000000805097224 */ /* 0x000fd800078e02ff */
[----:B------:R-:W-:Y:S05]  /*0690*/  @!P0 BRA `(.L_x_5) ;  /* 0x0000000000f88947 */ /* 0x000fea0003800000 */
[----:B------:R-:W-:Y:S02]  /*06a0*/  MOV R11, R9 ;  /* 0x00000009000b7202 */ /* 0x000fe40000000f00 */
[----:B------:R-:W-:Y:S02]  /*06b0*/  CS2R R16, SRZ ;  /* 0x0000000000107805 */ /* 0x000fe4000001ff00 */
[----:B------:R-:W-:Y:S02]  /*06c0*/  MOV R7, R0 ;  /* 0x0000000000077202 */ /* 0x000fe40000000f00 */
[----:B------:R-:W-:-:S07]  /*06d0*/  MOV R22, R6 ;  /* 0x0000000600167202 */ /* 0x000fce0000000f00 */
.L_x_6:
[----:B------:R-:W0:Y:S08]  /*06e0*/  LDC.64 R12, c[0x0][0x380] ;  /* 0x0000e000ff0c7b82 */ /* 0x000e300000000a00 */
[----:B------:R-:W1:Y:S08]  /*06f0*/  LDC.64 R14, c[0x0][0x388] ;  /* 0x0000e200ff0e7b82 */ /* 0x000e700000000a00 */
[----:B------:R-:W2:Y:S01]  /*0700*/  LDC R23, c[0x0][0x39c] ;  /* 0x0000e700ff177b82 */ /* 0x000ea20000000800 */
[----:B0-----:R-:W-:-:S05]  /*0710*/  IMAD.WIDE R12, R11, 0x4, R12 ;  /* 0x000000040b0c7825 */ /* 0x001fca00078e020c */
[----:B------:R-:W3:Y:S01]  /*0720*/  LDG.E R28, desc[UR6][R12.64+0x4] ;  /* 0x000004060c1c7981 */ /* 0x000ee2000c1e1900 */
[----:B-1----:R-:W-:-:S03]  /*0730*/  IMAD.WIDE R26, R7, 0x4, R14 ;  /* 0x00000004071a7825 */ /* 0x002fc600078e020e */
[----:B------:R-:W4:Y:S04]  /*0740*/  LDG.E R29, desc[UR6][R12.64+0x8] ;  /* 0x000008060c1d7981 */ /* 0x000f28000c1e1900 */
[----:B------:R-:W5:Y:S04]  /*0750*/  LDG.E R14, desc[UR6][R12.64] ;  /* 0x000000060c0e7981 */ /* 0x000f68000c1e1900 */
[----:B------:R-:W5:Y:S01]  /*0760*/  LDG.E R15, desc[UR6][R26.64] ;  /* 0x000000061a0f7981 */ /* 0x000f62000c1e1900 */
[----:B--2---:R-:W-:-:S04]  /*0770*/  IMAD.WIDE R24, R23, 0x4, R26 ;  /* 0x0000000417187825 */ /* 0x004fc800078e021a */
[----:B------:R-:W-:Y:S01]  /*0780*/  IMAD.WIDE R18, R23, 0x4, R24 ;  /* 0x0000000417127825 */ /* 0x000fe200078e0218 */
[----:B------:R-:W3:Y:S04]  /*0790*/  LDG.E R27, desc[UR6][R24.64] ;  /* 0x00000006181b7981 */ /* 0x000ee8000c1e1900 */
[----:B------:R-:W4:Y:S04]  /*07a0*/  LDG.E R10, desc[UR6][R18.64] ;  /* 0x00000006120a7981 */ /* 0x000f28000c1e1900 */
[----:B------:R-:W2:Y:S01]  /*07b0*/  LDG.E R25, desc[UR6][R12.64+0x10] ;  /* 0x000010060c197981 */ /* 0x000ea2000c1e1900 */
[----:B-----5:R-:W-:-:S06]  /*07c0*/  FMUL R20, R14, R15 ;  /* 0x0000000f0e147220 */ /* 0x020fcc0000400000 */
[----:B------:R-:W0:Y:S01]  /*07d0*/  F2F.F64.F32 R20, R20 ;  /* 0x0000001400147310 */ /* 0x000e220000201800 */
[----:B---3--:R-:W-:Y:S02]  /*07e0*/  FMUL R14, R28, R27 ;  /* 0x0000001b1c0e7220 */ /* 0x008fe40000400000 */
[----:B------:R-:W3:Y:S01]  /*07f0*/  LDG.E R27, desc[UR6][R12.64+0xc] ;  /* 0x00000c060c1b7981 */ /* 0x000ee2000c1e1900 */
[----:B----4-:R-:W-:Y:S01]  /*0800*/  FMUL R10, R29, R10 ;  /* 0x0000000a1d0a7220 */ /* 0x010fe20000400000 */
[----:B------:R-:W-:-:S03]  /*0810*/  IMAD.WIDE R28, R23, 0x4, R18 ;  /* 0x00000004171c7825 */ /* 0x000fc600078e0212 */
[----:B------:R-:W1:Y:S01]  /*0820*/  F2F.F64.F32 R14, R14 ;  /* 0x0000000e000e7310 */ /* 0x000e620000201800 */
[----:B0-----:R-:W-:Y:S01]  /*0830*/  DADD R20, R20, R16 ;  /* 0x0000000014147229 */ /* 0x001fe20000000010 */
[----:B------:R-:W-:-:S06]  /*0840*/  IMAD.WIDE R18, R23, 0x4, R28 ;  /* 0x0000000417127825 */ /* 0x000fcc00078e021c */
[----:B------:R0:W4:Y:S01]  /*0850*/  F2F.F64.F32 R16, R10 ;  /* 0x0000000a00107310 */ /* 0x0001220000201800 */
[----:B------:R-:W2:Y:S04]  /*0860*/  LDG.E R24, desc[UR6][R18.64] ;  /* 0x0000000612187981 */ /* 0x000ea8000c1e1900 */
[----:B0-----:R0:W3:Y:S01]  /*0870*/  LDG.E R10, desc[UR6][R28.64] ;  /* 0x000000061c0a7981 */ /* 0x0010e2000c1e1900 */
[----:B-1----:R-:W-:Y:S01]  /*0880*/  DADD R14, R20, R14 ;  /* 0x00000000140e7229 */ /* 0x002fe2000000000e */
[C---:B------:R-:W-:Y:S02]  /*0890*/  IMAD.WIDE R20, R23.reuse, 0x4, R18 ;  /* 0x0000000417147825 */ /* 0x040fe400078e0212 */
[----:B------:R-:W5:Y:S04]  /*08a0*/  LDG.E R19, desc[UR6][R12.64+0x14] ;  /* 0x000014060c137981 */ /* 0x000f68000c1e1900 */
[----:B------:R-:W5:Y:S01]  /*08b0*/  LDG.E R26, desc[UR6][R20.64] ;  /* 0x00000006141a7981 */ /* 0x000f62000c1e1900 */
[----:B0-----:R-:W-:Y:S01]  /*08c0*/  IMAD.WIDE R28, R23, 0x4, R20 ;  /* 0x00000004171c7825 */ /* 0x001fe200078e0214 */
[----:B----4-:R-:W-:-:S04]  /*08d0*/  DADD R14, R14, R16 ;  /* 0x000000000e0e7229 */ /* 0x010fc80000000010 */
[----:B------:R-:W4:Y:S01]  /*08e0*/  LDG.E R18, desc[UR6][R28.64] ;  /* 0x000000061c127981 */ /* 0x000f22000c1e1900 */
[----:B------:R-:W-:-:S03]  /*08f0*/  IMAD.WIDE R16, R23, 0x4, R28 ;  /* 0x0000000417107825 */ /* 0x000fc600078e021c */
[----:B------:R-:W4:Y:S04]  /*0900*/  LDG.E R21, desc[UR6][R12.64+0x18] ;  /* 0x000018060c157981 */ /* 0x000f28000c1e1900 */
[----:B------:R-:W4:Y:S04]  /*0910*/  LDG.E R20, desc[UR6][R12.64+0x1c] ;  /* 0x00001c060c147981 */ /* 0x000f28000c1e1900 */
[----:B------:R0:W4:Y:S01]  /*0920*/  LDG.E R29, desc[UR6][R16.64] ;  /* 0x00000006101d7981 */ /* 0x000122000c1e1900 */
[----:B------:R-:W-:-:S05]  /*0930*/  VIADD R22, R22, 0x8 ;  /* 0x0000000816167836 */ /* 0x000fca0000000000 */
[----:B------:R-:W-:Y:S02]  /*0940*/  ISETP.NE.AND P0, PT, R22, RZ, PT ;  /* 0x000000ff1600720c */ /* 0x000fe40003f05270 */
[----:B------:R-:W-:Y:S02]  /*0950*/  LEA R7, R23, R7, 0x3 ;  /* 0x0000000717077211 */ /* 0x000fe400078e18ff */
[----:B------:R-:W-:Y:S01]  /*0960*/  IADD3 R11, PT, PT, R11, 0x8, RZ ;  /* 0x000000080b0b7810 */ /* 0x000fe20007ffe0ff */
[----:B---3--:R-:W-:Y:S01]  /*0970*/  FMUL R10, R27, R10 ;  /* 0x0000000a1b0a7220 */ /* 0x008fe20000400000 */
[----:B--2---:R-:W-:-:S03]  /*0980*/  FMUL R24, R25, R24 ;  /* 0x0000001819187220 */ /* 0x004fc60000400000 */
[----:B0-----:R-:W0:Y:S08]  /*0990*/  F2F.F64.F32 R16, R10 ;  /* 0x0000000a00107310 */ /* 0x001e300000201800 */
[----:B------:R-:W1:Y:S01]  /*09a0*/  F2F.F64.F32 R24, R24 ;  /* 0x0000001800187310 */ /* 0x000e620000201800 */
[----:B-----5:R-:W-:Y:S01]  /*09b0*/  FMUL R19, R19, R26 ;  /* 0x0000001a13137220 */ /* 0x020fe20000400000 */
[----:B0-----:R-:W-:-:S06]  /*09c0*/  DADD R26, R14, R16 ;  /* 0x000000000e1a7229 */ /* 0x001fcc0000000010 */
[----:B------:R-:W0:Y:S01]  /*09d0*/  F2F.F64.F32 R14, R19 ;  /* 0x00000013000e7310 */ /* 0x000e220000201800 */
[----:B----4-:R-:W-:Y:S01]  /*09e0*/  FMUL R18, R21, R18 ;  /* 0x0000001215127220 */ /* 0x010fe20000400000 */
[----:B-1----:R-:W-:-:S06]  /*09f0*/  DADD R24, R26, R24 ;  /* 0x000000001a187229 */ /* 0x002fcc0000000018 */
[----:B------:R-:W1:Y:S01]  /*0a00*/  F2F.F64.F32 R12, R18 ;  /* 0x00000012000c7310 */ /* 0x000e620000201800 */
[----:B------:R-:W-:Y:S01]  /*0a10*/  FMUL R20, R20, R29 ;  /* 0x0000001d14147220 */ /* 0x000fe20000400000 */
[----:B0-----:R-:W-:-:S06]  /*0a20*/  DADD R14, R24, R14 ;  /* 0x00000000180e7229 */ /* 0x001fcc000000000e */
[----:B------:R-:W0:Y:S02]  /*0a30*/  F2F.F64.F32 R16, R20 ;  /* 0x0000001400107310 */ /* 0x000e240000201800 */
[----:B-1----:R-:W-:-:S08]  /*0a40*/  DADD R12, R14, R12 ;  /* 0x000000000e0c7229 */ /* 0x002fd0000000000c */
[----:B0-----:R-:W-:Y:S01]  /*0a50*/  DADD R16, R12, R16 ;  /* 0x000000000c107229 */ /* 0x001fe20000000010 */
[----:B------:R-:W-:Y:S10]  /*0a60*/  @P0 BRA `(.L_x_6) ;  /* 0xfffffffc001c0947 */ /* 0x000ff4000383ffff */
[----:B------:R-:W-:-:S07]  /*0a70*/  MOV R7, R2 ;  /* 0x0000000200077202 */ /* 0x000fce0000000f00 */
.L_x_5:
[----:B------:R-:W-:-:S13]  /*0a80*/  ISETP.NE.AND P0, PT, R3, RZ, PT ;  /* 0x000000ff0300720c */ /* 0x000fda0003f05270 */
[----:B------:R-:W-:Y:S05]  /*0a90*/  @!P0 BRA `(.L_x_7) ;  /* 0x0000000400148947 */ /* 0x000fea0003800000 */
[----:B------:R-:W-:Y:S02]  /*0aa0*/  IADD3 R10, PT, PT, R3, -0x1, RZ ;  /* 0xffffffff030a7810 */ /* 0x000fe40007ffe0ff */
[----:B------:R-:W-:Y:S02]  /*0ab0*/  ISETP.NE.AND P1, PT, R4, RZ, PT ;  /* 0x000000ff0400720c */ /* 0x000fe40003f25270 */
[----:B------:R-:W-:-:S13]  /*0ac0*/  ISETP.GE.U32.AND P0, PT, R10, 0x3, PT ;  /* 0x000000030a00780c */ /* 0x000fda0003f06070 */
[----:B------:R-:W-:Y:S05]  /*0ad0*/  @!P0 BRA `(.L_x_8) ;  /* 0x00000000007c8947 */ /* 0x000fea0003800000 */
[----:B------:R-:W0:Y:S01]  /*0ae0*/  LDC R15, c[0x0][0x39c] ;  /* 0x0000e700ff0f7b82 */ /* 0x000e220000000800 */
[----:B------:R-:W-:-:S07]  /*0af0*/  IADD3 R13, PT, PT, R9, R7, RZ ;  /* 0x00000007090d7210 */ /* 0x000fce0007ffe0ff */
[----:B------:R-:W1:Y:S08]  /*0b00*/  LDC.64 R10, c[0x0][0x380] ;  /* 0x0000e000ff0a7b82 */ /* 0x000e700000000a00 */
[----:B------:R-:W2:Y:S01]  /*0b10*/  LDC.64 R18, c[0x0][0x388] ;  /* 0x0000e200ff127b82 */ /* 0x000ea20000000a00 */
[----:B0-----:R-:W-:Y:S02]  /*0b20*/  IMAD R21, R7, R15, R0 ;  /* 0x0000000f07157224 */ /* 0x001fe400078e0200 */
[----:B-1----:R-:W-:-:S05]  /*0b30*/  IMAD.WIDE R10, R13, 0x4, R10 ;  /* 0x000000040d0a7825 */ /* 0x002fca00078e020a */
[----:B------:R-:W3:Y:S01]  /*0b40*/  LDG.E R26, desc[UR6][R10.64] ;  /* 0x000000060a1a7981 */ /* 0x000ee2000c1e1900 */
[----:B--2---:R-:W-:-:S03]  /*0b50*/  IMAD.WIDE R18, R21, 0x4, R18 ;  /* 0x0000000415127825 */ /* 0x004fc600078e0212 */
[----:B------:R-:W2:Y:S04]  /*0b60*/  LDG.E R23, desc[UR6][R10.64+0x4] ;  /* 0x000004060a177981 */ /* 0x000ea8000c1e1900 */
[----:B------:R-:W3:Y:S01]  /*0b70*/  LDG.E R27, desc[UR6][R18.64] ;  /* 0x00000006121b7981 */ /* 0x000ee2000c1e1900 */
[----:B------:R-:W-:-:S03]  /*0b80*/  IMAD.WIDE R20, R15, 0x4, R18 ;  /* 0x000000040f147825 */ /* 0x000fc600078e0212 */
[----:B------:R-:W4:Y:S04]  /*0b90*/  LDG.E R25, desc[UR6][R10.64+0x8] ;  /* 0x000008060a197981 */ /* 0x000f28000c1e1900 */
[----:B------:R-:W2:Y:S01]  /*0ba0*/  LDG.E R22, desc[UR6][R20.64] ;  /* 0x0000000614167981 */ /* 0x000ea2000c1e1900 */
[----:B------:R-:W-:-:S03]  /*0bb0*/  IMAD.WIDE R12, R15, 0x4, R20 ;  /* 0x000000040f0c7825 */ /* 0x000fc600078e0214 */
[----:B------:R-:W5:Y:S04]  /*0bc0*/  LDG.E R28, desc[UR6][R10.64+0xc] ;  /* 0x00000c060a1c7981 */ /* 0x000f68000c1e1900 */
[----:B------:R-:W4:Y:S01]  /*0bd0*/  LDG.E R24, desc[UR6][R12.64] ;  /* 0x000000060c187981 */ /* 0x000f22000c1e1900 */
[----:B------:R-:W-:-:S06]  /*0be0*/  IMAD.WIDE R14, R15, 0x4, R12 ;  /* 0x000000040f0e7825 */ /* 0x000fcc00078e020c */
[----:B------:R-:W5:Y:S01]  /*0bf0*/  LDG.E R15, desc[UR6][R14.64] ;  /* 0x000000060e0f7981 */ /* 0x000f62000c1e1900 */
[----:B------:R-:W-:Y:S01]  /*0c00*/  IADD3 R7, PT, PT, R7, 0x4, RZ ;  /* 0x0000000407077810 */ /* 0x000fe20007ffe0ff */
[----:B---3--:R-:W-:-:S04]  /*0c10*/  FMUL R26, R26, R27 ;  /* 0x0000001b1a1a7220 */ /* 0x008fc80000400000 */
[----:B------:R-:W0:Y:S01]  /*0c20*/  F2F.F64.F32 R18, R26 ;  /* 0x0000001a00127310 */ /* 0x000e220000201800 */
[----:B--2---:R-:W-:-:S07]  /*0c30*/  FMUL R22, R23, R22 ;  /* 0x0000001617167220 */ /* 0x004fce0000400000 */
[----:B------:R-:W1:Y:S01]  /*0c40*/  F2F.F64.F32 R22, R22 ;  /* 0x0000001600167310 */ /* 0x000e620000201800 */
[----:B----4-:R-:W-:Y:S01]  /*0c50*/  FMUL R24, R25, R24 ;  /* 0x0000001819187220 */ /* 0x010fe20000400000 */
[----:B0-----:R-:W-:-:S06]  /*0c60*/  DADD R18, R16, R18 ;  /* 0x0000000010127229 */ /* 0x001fcc0000000012 */
[----:B------:R-:W0:Y:S01]  /*0c70*/  F2F.F64.F32 R16, R24 ;  /* 0x0000001800107310 */ /* 0x000e220000201800 */
[----:B-----5:R-:W-:Y:S01]  /*0c80*/  FMUL R28, R28, R15 ;  /* 0x0000000f1c1c7220 */ /* 0x020fe20000400000 */
[----:B-1----:R-:W-:-:S06]  /*0c90*/  DADD R18, R18, R22 ;  /* 0x0000000012127229 */ /* 0x002fcc0000000016 */
[----:B------:R-:W1:Y:S02]  /*0ca0*/  F2F.F64.F32 R10, R28 ;  /* 0x0000001c000a7310 */ /* 0x000e640000201800 */
[----:B0-----:R-:W-:-:S08]  /*0cb0*/  DADD R16, R18, R16 ;  /* 0x0000000012107229 */ /* 0x001fd00000000010 */
[----:B-1----:R-:W-:-:S11]  /*0cc0*/  DADD R16, R16, R10 ;  /* 0x0000000010107229 */ /* 0x002fd6000000000a */
.L_x_8:
[----:B------:R-:W-:Y:S05]  /*0cd0*/  @!P1 BRA `(.L_x_7) ;  /* 0x0000000000849947 */ /* 0x000fea0003800000 */
[----:B------:R-:W-:Y:S01]  /*0ce0*/  ISETP.NE.AND P0, PT, R4, 0x1, PT ;  /* 0x000000010400780c */ /* 0x000fe20003f05270 */
[----:B------:R-:W0:Y:S01]  /*0cf0*/  LDC.64 R18, c[0x0][0x388] ;  /* 0x0000e200ff127b82 */ /* 0x000e220000000a00 */
[----:B------:R-:W-:-:S07]  /*0d00*/  LOP3.LUT P1, RZ, R8, 0x1, RZ, 0xc0, !PT ;  /* 0x0000000108ff7812 */ /* 0x000fce000782c0ff */
[----:B------:R-:W1:Y:S04]  /*0d10*/  LDC.64 R14, c[0x0][0x380] ;  /* 0x0000e000ff0e7b82 */ /* 0x000e680000000a00 */
[----:B------:R-:W-:-:S04]  /*0d20*/  @P0 IADD3 R21, PT, PT, R9, R7, RZ ;  /* 0x0000000709150210 */ /* 0x000fc80007ffe0ff */
[----:B------:R-:W2:Y:S08]  /*0d30*/  @P0 LDC R25, c[0x0][0x39c] ;  /* 0x0000e700ff190b82 */ /* 0x000eb00000000800 */
[----:B------:R-:W3:Y:S08]  /*0d40*/  @P1 LDC R22, c[0x0][0x39c] ;  /* 0x0000e700ff161b82 */ /* 0x000ef00000000800 */
[----:B------:R-:W4:Y:S01]  /*0d50*/  LDC.64 R10, c[0x0][0x380] ;  /* 0x0000e000ff0a7b82 */ /* 0x000f220000000a00 */
[----:B-1----:R-:W-:-:S07]  /*0d60*/  @P0 IMAD.WIDE R14, R21, 0x4, R14 ;  /* 0x00000004150e0825 */ /* 0x002fce00078e020e */
[----:B------:R-:W1:Y:S01]  /*0d70*/  LDC.64 R12, c[0x0][0x388] ;  /* 0x0000e200ff0c7b82 */ /* 0x000e620000000a00 */
[----:B--2---:R-:W-:-:S04]  /*0d80*/  @P0 IMAD R23, R7, R25, R0 ;  /* 0x0000001907170224 */ /* 0x004fc800078e0200 */
[----:B0-----:R-:W-:Y:S01]  /*0d90*/  @P0 IMAD.WIDE R18, R23, 0x4, R18 ;  /* 0x0000000417120825 */ /* 0x001fe200078e0212 */
[----:B------:R-:W-:Y:S01]  /*0da0*/  @P0 IADD3 R7, PT, PT, R7, 0x2, RZ ;  /* 0x0000000207070810 */ /* 0x000fe20007ffe0ff */
[----:B------:R-:W2:Y:S04]  /*0db0*/  @P0 LDG.E R23, desc[UR6][R14.64] ;  /* 0x000000060e170981 */ /* 0x000ea8000c1e1900 */
[----:B------:R-:W2:Y:S01]  /*0dc0*/  @P0 LDG.E R8, desc[UR6][R18.64] ;  /* 0x0000000612080981 */ /* 0x000ea2000c1e1900 */
[----:B------:R-:W-:Y:S01]  /*0dd0*/  @P0 IMAD.WIDE R20, R25, 0x4, R18 ;  /* 0x0000000419140825 */ /* 0x000fe200078e0212 */
[----:B------:R-:W-:Y:S02]  /*0de0*/  @P1 IADD3 R25, PT, PT, R9, R7, RZ ;  /* 0x0000000709191210 */ /* 0x000fe40007ffe0ff */
[----:B------:R-:W5:Y:S01]  /*0df0*/  @P0 LDG.E R9, desc[UR6][R14.64+0x4] ;  /* 0x000004060e090981 */ /* 0x000f62000c1e1900 */
[----:B---3--:R-:W-:-:S02]  /*0e00*/  @P1 IMAD R7, R7, R22, R0 ;  /* 0x0000001607071224 */ /* 0x008fc400078e0200 */
[----:B----4-:R-:W-:Y:S01]  /*0e10*/  @P1 IMAD.WIDE R10, R25, 0x4, R10 ;  /* 0x00000004190a1825 */ /* 0x010fe200078e020a */
[----:B------:R-:W5:Y:S03]  /*0e20*/  @P0 LDG.E R20, desc[UR6][R20.64] ;  /* 0x0000000614140981 */ /* 0x000f66000c1e1900 */
[----:B-1----:R-:W-:Y:S02]  /*0e30*/  @P1 IMAD.WIDE R24, R7, 0x4, R12 ;  /* 0x0000000407181825 */ /* 0x002fe400078e020c */
[----:B------:R-:W3:Y:S04]  /*0e40*/  @P1 LDG.E R10, desc[UR6][R10.64] ;  /* 0x000000060a0a1981 */ /* 0x000ee8000c1e1900 */
[----:B------:R-:W3:Y:S01]  /*0e50*/  @P1 LDG.E R25, desc[UR6][R24.64] ;  /* 0x0000000618191981 */ /* 0x000ee2000c1e1900 */
[----:B--2---:R-:W-:-:S04]  /*0e60*/  @P0 FMUL R23, R23, R8 ;  /* 0x0000000817170220 */ /* 0x004fc80000400000 */
[----:B------:R-:W0:Y:S01]  /*0e70*/  @P0 F2F.F64.F32 R12, R23 ;  /* 0x00000017000c0310 */ /* 0x000e220000201800 */
[----:B-----5:R-:W-:-:S07]  /*0e80*/  @P0 FMUL R18, R9, R20 ;  /* 0x0000001409120220 */ /* 0x020fce0000400000 */
[----:B------:R-:W1:Y:S01]  /*0e90*/  @P0 F2F.F64.F32 R18, R18 ;  /* 0x0000001200120310 */ /* 0x000e620000201800 */
[----:B---3--:R-:W-:Y:S01]  /*0ea0*/  @P1 FMUL R8, R10, R25 ;  /* 0x000000190a081220 */ /* 0x008fe20000400000 */
[----:B0-----:R-:W-:-:S06]  /*0eb0*/  @P0 DADD R12, R16, R12 ;  /* 0x00000000100c0229 */ /* 0x001fcc000000000c */
[----:B------:R-:W0:Y:S02]  /*0ec0*/  @P1 F2F.F64.F32 R8, R8 ;  /* 0x0000000800081310 */ /* 0x000e240000201800 */
[----:B-1----:R-:W-:-:S08]  /*0ed0*/  @P0 DADD R16, R12, R18 ;  /* 0x000000000c100229 */ /* 0x002fd00000000012 */
[----:B0-----:R-:W-:-:S11]  /*0ee0*/  @P1 DADD R16, R16, R8 ;  /* 0x0000000010101229 */ /* 0x001fd60000000008 */
.L_x_7:
[----:B------:R-:W0:Y:S01]  /*0ef0*/  LDCU UR4, c[0x0][0x39c] ;  /* 0x00007380ff0477ac */ /* 0x000e220008000800 */
[----:B------:R-:W1:Y:S01]  /*0f00*/  LDC.64 R8, c[0x0][0x390] ;  /* 0x0000e400ff087b82 */ /* 0x000e620000000a00 */
[----:B------:R-:W2:Y:S01]  /*0f10*/  F2F.F32.F64 R17, R16 ;  /* 0x0000001000117310 */ /* 0x000ea20000301000 */
[C---:B0-----:R-:W-:Y:S01]  /*0f20*/  IMAD R7, R5.reuse, UR4, R0 ;  /* 0x0000000405077c24 */ /* 0x041fe2000f8e0200 */
[----:B------:R-:W-:-:S04]  /*0f30*/  IADD3 R5, PT, PT, R5, 0x1, RZ ;  /* 0x0000000105057810 */ /* 0x000fc80007ffe0ff */
[----:B------:R-:W-:Y:S01]  /*0f40*/  ISETP.NE.AND P0, PT, R5, UR4, PT ;  /* 0x0000000405007c0c */ /* 0x000fe2000bf05270 */
[----:B-1----:R-:W-:-:S05]  /*0f50*/  IMAD.WIDE.U32 R8, R7, 0x4, R8 ;  /* 0x0000000407087825 */ /* 0x002fca00078e0008 */
[----:B--2---:R0:W-:Y:S07]  /*0f60*/  STG.E desc[UR6][R8.64], R17 ;  /* 0x0000001108007986 */ /* 0x0041ee000c101906 */
[----:B------:R-:W-:Y:S05]  /*0f70*/  @P0 BRA `(.L_x_9) ;  /* 0xfffffff400b00947 */ /* 0x000fea000383ffff */
[----:B------:R-:W-:Y:S05]  /*0f80*/  EXIT ;  /* 0x000000000000794d */ /* 0x000fea0003800000 */
.L_x_10:
[----:B------:R-:W-:-:S00]  /*0f90*/  BRA `(.L_x_10) ;  /* 0xfffffffc00fc7947 */ /* 0x000fc0000383ffff */
[----:B------:R-:W-:-:S00]  /*0fa0*/  NOP ;  /* 0x0000000000007918 */ /* 0x000fc00000000000 */
        /* <DEDUP_REMOVED lines=13> */
.L_x_28:


//--------------------- .text._Z14matmul_f32_rowPfS_S_jjjj --------------------------
	.section	.text._Z14matmul_f32_rowPfS_S_jjjj,"ax",@progbits
	.align	128
        .global         _Z14matmul_f32_rowPfS_S_jjjj
        .type           _Z14matmul_f32_rowPfS_S_jjjj,@function
        .size           _Z14matmul_f32_rowPfS_S_jjjj,(.L_x_29 - _Z14matmul_f32_rowPfS_S_jjjj)
        .other          _Z14matmul_f32_rowPfS_S_jjjj,@"STO_CUDA_ENTRY STV_DEFAULT"
_Z14matmul_f32_rowPfS_S_jjjj:
.text._Z14matmul_f32_rowPfS_S_jjjj:
[----:B------:R-:W-:Y:S01]  /*0000*/  LDC R1, c[0x0][0x37c] ;  /* 0x0000df00ff017b82 */ /* 0x000fe20000000800 */
[----:B------:R-:W0:Y:S07]  /*0010*/  S2R R5, SR_TID.Y ;  /* 0x0000000000057919 */ /* 0x000e2e0000002200 */
[----:B------:R-:W0:Y:S08]  /*0020*/  S2UR UR4, SR_CTAID.Y ;  /* 0x00000000000479c3 */ /* 0x000e300000002600 */
[----:B------:R-:W0:Y:S08]  /*0030*/  LDC R0, c[0x0][0x364] ;  /* 0x0000d900ff007b82 */ /* 0x000e300000000800 */
[----:B------:R-:W1:Y:S01]  /*0040*/  LDC.64 R2, c[0x0][0x398] ;  /* 0x0000e600ff027b82 */ /* 0x000e620000000a00 */
[----:B0-----:R-:W-:Y:S01]  /*0050*/  IMAD R0, R0, UR4, R5 ;  /* 0x0000000400007c24 */ /* 0x001fe2000f8e0205 */
[----:B-1----:R-:W-:-:S04]  /*0060*/  ISETP.NE.AND P0, PT, R3, RZ, PT ;  /* 0x000000ff0300720c */ /* 0x002fc80003f05270 */
[----:B------:R-:W-:-:S13]  /*0070*/  ISETP.GE.U32.OR P0, PT, R0, R2, !P0 ;  /* 0x000000020000720c */ /* 0x000fda0004706470 */
[----:B------:R-:W-:Y:S05]  /*0080*/  @P0 EXIT ;  /* 0x000000000000094d */ /* 0x000fea0003800000 */
[----:B------:R-:W0:Y:S01]  /*0090*/  LDC R5, c[0x0][0x3a0] ;  /* 0x0000e800ff057b82 */ /* 0x000e220000000800 */
[----:B------:R-:W1:Y:S01]  /*00a0*/  LDCU.64 UR4, c[0x0][0x358] ;  /* 0x00006b00ff0477ac */ /* 0x000e620008000a00 */
[----:B0-----:R-:W-:Y:S01]  /*00b0*/  ISETP.NE.AND P0, PT, R5, RZ, PT ;  /* 0x000000ff0500720c */ /* 0x001fe20003f05270 */
[----:B------:R-:W-:-:S12]  /*00c0*/  IMAD R2, R0, R5, RZ ;  /* 0x0000000500027224 */ /* 0x000fd800078e02ff */
        /* <DEDUP_REMOVED lines=8> */
[----:B------:R-:W-:Y:S01]  /*0150*/  LOP3.LUT R2, R3, 0xfffffff8, RZ, 0xc0, !PT ;  /* 0xfffffff803027812 */ /* 0x000fe200078ec0ff */
[----:B------:R-:W-:-:S03]  /*0160*/  IMAD R7, R0, R3, 0x3 ;  /* 0x0000000300077424 */ /* 0x000fc600078e0203 */
[----:B------:R-:W-:-:S07]  /*0170*/  IADD3 R6, PT, PT, -R2, RZ, RZ ;  /* 0x000000ff02067210 */ /* 0x000fce0007ffe1ff */
.L_x_13:
[C---:B-1----:R-:W-:Y:S01]  /*0180*/  IADD3 R13, PT, PT, R7.reuse, -0x3, RZ ;  /* 0xfffffffd070d7810 */ /* 0x042fe20007ffe0ff */
[C-C-:B0-----:R-:W-:Y:S01]  /*0190*/  IMAD.WIDE.U32 R8, R7.reuse, 0x4, R4.reuse ;  /* 0x0000000407087825 */ /* 0x141fe200078e0004 */
[----:B------:R-:W-:Y:S02]  /*01a0*/  IADD3 R15, PT, PT, R7, -0x2, RZ ;  /* 0xfffffffe070f7810 */ /* 0x000fe40007ffe0ff */
[----:B------:R-:W-:Y:S01]  /*01b0*/  IADD3 R6, PT, PT, R6, 0x8, RZ ;  /* 0x0000000806067810 */ /* 0x000fe20007ffe0ff */
[--C-:B------:R-:W-:Y:S01]  /*01c0*/  IMAD.WIDE.U32 R12, R13, 0x4, R4.reuse ;  /* 0x000000040d0c7825 */ /* 0x100fe200078e0004 */
[C---:B------:R-:W-:Y:S02]  /*01d0*/  IADD3 R17, PT, PT, R7.reuse, -0x1, RZ ;  /* 0xffffffff07117810 */ /* 0x040fe40007ffe0ff */
[----:B------:R-:W-:Y:S01]  /*01e0*/  IADD3 R11, PT, PT, R7, 0x1, RZ ;  /* 0x00000001070b7810 */ /* 0x000fe20007ffe0ff */
[--C-:B------:R-:W-:Y:S01]  /*01f0*/  IMAD.WIDE.U32 R14, R15, 0x4, R4.reuse ;  /* 0x000000040f0e7825 */ /* 0x100fe200078e0004 */
[----:B------:R-:W-:Y:S01]  /*0200*/  IADD3 R19, PT, PT, R7, 0x2, RZ ;  /* 0x0000000207137810 */ /* 0x000fe20007ffe0ff */
[----:B------:R0:W-:Y:S01]  /*0210*/  STG.E desc[UR4][R12.64], RZ ;  /* 0x000000ff0c007986 */ /* 0x0001e2000c101904 */
[----:B------:R-:W-:Y:S01]  /*0220*/  ISETP.NE.AND P1, PT, R6, RZ, PT ;  /* 0x000000ff0600720c */ /* 0x000fe20003f25270 */
[--C-:B------:R-:W-:Y:S01]  /*0230*/  IMAD.WIDE.U32 R16, R17, 0x4, R4.reuse ;  /* 0x0000000411107825 */ /* 0x100fe200078e0004 */
[C---:B------:R-:W-:Y:S01]  /*0240*/  IADD3 R21, PT, PT, R7.reuse, 0x3, RZ ;  /* 0x0000000307157810 */ /* 0x040fe20007ffe0ff */
[----:B------:R1:W-:Y:S01]  /*0250*/  STG.E desc[UR4][R14.64], RZ ;  /* 0x000000ff0e007986 */ /* 0x0003e2000c101904 */
[----:B------:R-:W-:Y:S01]  /*0260*/  IADD3 R23, PT, PT, R7, 0x4, RZ ;  /* 0x0000000407177810 */ /* 0x000fe20007ffe0ff */
[--C-:B------:R-:W-:Y:S01]  /*0270*/  IMAD.WIDE.U32 R10, R11, 0x4, R4.reuse ;  /* 0x000000040b0a7825 */ /* 0x100fe200078e0004 */
[----:B------:R-:W-:Y:S01]  /*0280*/  IADD3 R7, PT, PT, R7, 0x8, RZ ;  /* 0x0000000807077810 */ /* 0x000fe20007ffe0ff */
[----:B------:R1:W-:Y:S02]  /*0290*/  STG.E desc[UR4][R16.64], RZ ;  /* 0x000000ff10007986 */ /* 0x0003e4000c101904 */
[----:B------:R-:W-:-:S02]  /*02a0*/  IMAD.WIDE.U32 R18, R19, 0x4, R4 ;  /* 0x0000000413127825 */ /* 0x000fc400078e0004 */
[----:B------:R1:W-:Y:S02]  /*02b0*/  STG.E desc[UR4][R8.64], RZ ;  /* 0x000000ff08007986 */ /* 0x0003e4000c101904 */
[--C-:B------:R-:W-:Y:S02]  /*02c0*/  IMAD.WIDE.U32 R20, R21, 0x4, R4.reuse ;  /* 0x0000000415147825 */ /* 0x100fe400078e0004 */
[----:B------:R1:W-:Y:S02]  /*02d0*/  STG.E desc[UR4][R10.64], RZ ;  /* 0x000000ff0a007986 */ /* 0x0003e4000c101904 */
[----:B0-----:R-:W-:Y:S02]  /*02e0*/  IMAD.WIDE.U32 R12, R23, 0x4, R4 ;  /* 0x00000004170c7825 */ /* 0x001fe400078e0004 */
[----:B------:R1:W-:Y:S04]  /*02f0*/  STG.E desc[UR4][R18.64], RZ ;  /* 0x000000ff12007986 */ /* 0x0003e8000c101904 */
[----:B------:R1:W-:Y:S04]  /*0300*/  STG.E desc[UR4][R20.64], RZ ;  /* 0x000000ff14007986 */ /* 0x0003e8000c101904 */
[----:B------:R1:W-:Y:S01]  /*0310*/  STG.E desc[UR4][R12.64], RZ ;  /* 0x000000ff0c007986 */ /* 0x0003e2000c101904 */
[----:B------:R-:W-:Y:S05]  /*0320*/  @P1 BRA `(.L_x_13) ;  /* 0xfffffffc00941947 */ /* 0x000fea000383ffff */
.L_x_12:
[----:B------:R-:W-:Y:S05]  /*0330*/  @!P0 EXIT ;  /* 0x000000000000894d */ /* 0x000fea0003800000 */
[----:B------:R-:W-:Y:S02]  /*0340*/  ISETP.GE.U32.AND P0, PT, R22, 0x4, PT ;  /* 0x000000041600780c */ /* 0x000fe40003f06070 */
[----:B-1----:R-:W-:-:S04]  /*0350*/  LOP3.LUT R12, R3, 0x3, RZ, 0xc0, !PT ;  /* 0x00000003030c7812 */ /* 0x002fc800078ec0ff */
[----:B------:R-:W-:-:S07]  /*0360*/  ISETP.NE.AND P1, PT, R12, RZ, PT ;  /* 0x000000ff0c00720c */ /* 0x000fce0003f25270 */
[----:B------:R-:W-:Y:S06]  /*0370*/  @!P0 BRA `(.L_x_14) ;  /* 0x0000000000388947 */ /* 0x000fec0003800000 */
[----:B------:R-:W0:Y:S01]  /*0380*/  LDC.64 R10, c[0x0][0x390] ;  /* 0x0000e400ff0a7b82 */ /* 0x000e220000000a00 */
[----:B------:R-:W-:Y:S01]  /*0390*/  IMAD R5, R0, R3, R2 ;  /* 0x0000000300057224 */ /* 0x000fe200078e0202 */
[----:B------:R-:W-:-:S04]  /*03a0*/  IADD3 R2, PT, PT, R2, 0x4, RZ ;  /* 0x0000000402027810 */ /* 0x000fc80007ffe0ff */
[C---:B------:R-:W-:Y:S02]  /*03b0*/  IADD3 R7, PT, PT, R5.reuse, 0x1, RZ ;  /* 0x0000000105077810 */ /* 0x040fe40007ffe0ff */
[C---:B------:R-:W-:Y:S02]  /*03c0*/  IADD3 R9, PT, PT, R5.reuse, 0x2, RZ ;  /* 0x0000000205097810 */ /* 0x040fe40007ffe0ff */
[C---:B------:R-:W-:Y:S01]  /*03d0*/  IADD3 R13, PT, PT, R5.reuse, 0x3, RZ ;  /* 0x00000003050d7810 */ /* 0x040fe20007ffe0ff */
        /* <DEDUP_REMOVED lines=8> */
.L_x_14:
[----:B------:R-:W-:Y:S05]  /*0460*/  @!P1 EXIT ;  /* 0x000000000000994d */ /* 0x000fea0003800000 */
[----:B------:R-:W-:Y:S02]  /*0470*/  ISETP.NE.AND P0, PT, R12, 0x1, PT ;  /* 0x000000010c00780c */ /* 0x000fe40003f05270 */
[----:B0-----:R-:W-:-:S04]  /*0480*/  LOP3.LUT R4, R3, 0x1, RZ, 0xc0, !PT ;  /* 0x0000000103047812 */ /* 0x001fc800078ec0ff */
[----:B------:R-:W-:-:S07]  /*0490*/  ISETP.NE.U32.AND P1, PT, R4, 0x1, PT ;  /* 0x000000010400780c */ /* 0x000fce0003f25070 */
[----:B------:R-:W-:Y:S06]  /*04a0*/  @!P0 BRA `(.L_x_15) ;  /* 0x0000000000208947 */ /* 0x000fec0003800000 */
[----:B------:R-:W0:Y:S01]  /*04b0*/  LDC.64 R4, c[0x0][0x390] ;  /* 0x0000e400ff047b82 */ /* 0x000e220000000a00 */
[----:B------:R-:W-:Y:S01]  /*04c0*/  IMAD R7, R0, R3, R2 ;  /* 0x0000000300077224 */ /* 0x000fe200078e0202 */
[----:B------:R-:W-:-:S04]  /*04d0*/  IADD3 R2, PT, PT, R2, 0x2, RZ ;  /* 0x0000000202027810 */ /* 0x000fc80007ffe0ff */
[C---:B------:R-:W-:Y:S01]  /*04e0*/  IADD3 R9, PT, PT, R7.reuse, 0x1, RZ ;  /* 0x0000000107097810 */ /* 0x040fe20007ffe0ff */
[----:B0-----:R-:W-:-:S04]  /*04f0*/  IMAD.WIDE.U32 R6, R7, 0x4, R4 ;  /* 0x0000000407067825 */ /* 0x001fc800078e0004 */
[----:B------:R-:W-:Y:S01]  /*0500*/  IMAD.WIDE.U32 R4, R9, 0x4, R4 ;  /* 0x0000000409047825 */ /* 0x000fe200078e0004 */
[----:B------:R0:W-:Y:S04]  /*0510*/  STG.E desc[UR4][R6.64], RZ ;  /* 0x000000ff06007986 */ /* 0x0001e8000c101904 */
[----:B------:R0:W-:Y:S02]  /*0520*/  STG.E desc[UR4][R4.64], RZ ;  /* 0x000000ff04007986 */ /* 0x0001e4000c101904 */
.L_x_15:
[----:B------:R-:W-:Y:S05]  /*0530*/  @P1 EXIT ;  /* 0x000000000000194d */ /* 0x000fea0003800000 */
[----:B0-----:R-:W0:Y:S01]  /*0540*/  LDC.64 R4, c[0x0][0x390] ;  /* 0x0000e400ff047b82 */ /* 0x001e220000000a00 */
[----:B------:R-:W-:-:S04]  /*0550*/  IMAD R3, R0, R3, R2 ;  /* 0x0000000300037224 */ /* 0x000fc800078e0202 */
[----:B0-----:R-:W-:-:S05]  /*0560*/  IMAD.WIDE.U32 R2, R3, 0x4, R4 ;  /* 0x0000000403027825 */ /* 0x001fca00078e0004 */
[----:B------:R-:W-:Y:S01]  /*0570*/  STG.E desc[UR4][R2.64], RZ ;  /* 0x000000ff02007986 */ /* 0x000fe2000c101904 */
[----:B------:R-:W-:Y:S05]  /*0580*/  EXIT ;  /* 0x000000000000794d */ /* 0x000fea0003800000 */
.L_x_11:
[C---:B------:R-:W-:Y:S02]  /*0590*/  LOP3.LUT R3, R5.reuse, 0xfffffff8, RZ, 0xc0, !PT ;  /* 0xfffffff805037812 */ /* 0x040fe400078ec0ff */
[C---:B------:R-:W-:Y:S02]  /*05a0*/  LOP3.LUT R4, R5.reuse, 0x7, RZ, 0xc0, !PT ;  /* 0x0000000705047812 */ /* 0x040fe400078ec0ff */
[----:B------:R-:W-:Y:S02]  /*05b0*/  LOP3.LUT R5, R5, 0x3, RZ, 0xc0, !PT ;  /* 0x0000000305057812 */ /* 0x000fe400078ec0ff */
[----:B------:R-:W-:Y:S02]  /*05c0*/  MOV R7, RZ ;  /* 0x000000ff00077202 */ /* 0x000fe40000000f00 */
[----:B------:R-:W-:-:S07]  /*05d0*/  IADD3 R6, PT, PT, -R3, RZ, RZ ;  /* 0x000000ff03067210 */ /* 0x000fce0007ffe1ff */
.L_x_20:
[----:B0-----:R-:W0:Y:S01]  /*05e0*/  LDC R8, c[0x0][0x3a0] ;  /* 0x0000e800ff087b82 */ /* 0x001e220000000800 */
[----:B------:R-:W-:Y:S01]  /*05f0*/  HFMA2 R9, -RZ, RZ, 0, 0 ;  /* 0x00000000ff097431 */ /* 0x000fe200000001ff */
[----:B------:R-:W-:Y:S02]  /*0600*/  CS2R R16, SRZ ;  /* 0x0000000000107805 */ /* 0x000fe4000001ff00 */
[----:B0-----:R-:W-:-:S13]  /*0610*/  ISETP.GE.U32.AND P0, PT, R8, 0x8, PT ;  /* 0x000000080800780c */ /* 0x001fda0003f06070 */
[----:B------:R-:W-:Y:S05]  /*0620*/  @!P0 BRA `(.L_x_16) ;  /* 0x0000000000f88947 */ /* 0x000fea0003800000 */
[----:B------:R-:W-:Y:S02]  /*0630*/  MOV R11, R2 ;  /* 0x00000002000b7202 */ /* 0x000fe40000000f00 */
[----:B------:R-:W-:Y:S02]  /*0640*/  CS2R R16, SRZ ;  /* 0x0000000000107805 */ /* 0x000fe4000001ff00 */
[----:B------:R-:W-:Y:S02]  /*0650*/  MOV R9, R7 ;  /* 0x0000000700097202 */ /* 0x000fe40000000f00 */
[----:B------:R-:W-:-:S07]  /*0660*/  MOV R22, R6 ;  /* 0x0000000600167202 */ /* 0x000fce0000000f00 */
.L_x_17:
        /* <DEDUP_REMOVED lines=37> */
[----:B------:R-:W-:-:S04]  /*08c0*/  IADD3 R22, PT, PT, R22, 0x8, RZ ;  /* 0x0000000816167810 */ /* 0x000fc80007ffe0ff */
        /* <DEDUP_REMOVED lines=20> */
.L_x_16:
        /* <DEDUP_REMOVED lines=37> */
.L_x_19:
        /* <DEDUP_REMOVED lines=9> */
[----:B-1----:R-:W-:-:S05]  /*0cf0*/  @P0 IMAD.WIDE R14, R21, 0x4, R14 ;  /* 0x00000004150e0825 */ /* 0x002fca00078e020e */
[----:B------:R-:W5:Y:S02]  /*0d00*/  @P0 LDG.E R22, desc[UR4][R14.64+0x4] ;  /* 0x000004040e160981 */ /* 0x000f64000c1e1900 */
[----:B------:R-:W1:Y:S01]  /*0d10*/  LDC.64 R12, c[0x0][0x388] ;  /* 0x0000e200ff0c7b82 */ /* 0x000e620000000a00 */
[----:B--2---:R-:W-:-:S04]  /*0d20*/  @P0 IMAD R23, R9, R20, R7 ;  /* 0x0000001409170224 */ /* 0x004fc800078e0207 */
[----:B0-----:R-:W-:Y:S01]  /*0d30*/  @P0 IMAD.WIDE R18, R23, 0x4, R18 ;  /* 0x0000000417120825 */ /* 0x001fe200078e0212 */
[----:B------:R-:W-:Y:S01]  /*0d40*/  @P0 IADD3 R9, PT, PT, R9, 0x2, RZ ;  /* 0x0000000209090810 */ /* 0x000fe20007ffe0ff */
[----:B------:R-:W2:Y:S04]  /*0d50*/  @P0 LDG.E R23, desc[UR4][R14.64] ;  /* 0x000000040e170981 */ /* 0x000ea8000c1e1900 */
[----:B------:R-:W2:Y:S01]  /*0d60*/  @P0 LDG.E R8, desc[UR4][R18.64] ;  /* 0x0000000412080981 */ /* 0x000ea2000c1e1900 */
[----:B------:R-:W-:Y:S01]  /*0d70*/  @P0 IMAD.WIDE R20, R20, 0x4, R18 ;  /* 0x0000000414140825 */ /* 0x000fe200078e0212 */
[----:B------:R-:W-:-:S03]  /*0d80*/  @P1 IADD3 R25, PT, PT, R2, R9, RZ ;  /* 0x0000000902191210 */ /* 0x000fc60007ffe0ff */
[----:B---3--:R-:W-:Y:S02]  /*0d90*/  @P1 IMAD R9, R9, R24, R7 ;  /* 0x0000001809091224 */ /* 0x008fe400078e0207 */
[----:B------:R-:W5:Y:S01]  /*0da0*/  @P0 LDG.E R21, desc[UR4][R20.64] ;  /* 0x0000000414150981 */ /* 0x000f62000c1e1900 */
[----:B----4-:R-:W-:-:S04]  /*0db0*/  @P1 IMAD.WIDE R10, R25, 0x4, R10 ;  /* 0x00000004190a1825 */ /* 0x010fc800078e020a */
        /* <DEDUP_REMOVED lines=12> */
.L_x_18:
[----:B------:R-:W0:Y:S01]  /*0e80*/  LDCU UR6, c[0x0][0x39c] ;  /* 0x00007380ff0677ac */ /* 0x000e220008000800 */
[----:B------:R-:W1:Y:S01]  /*0e90*/  LDC.64 R8, c[0x0][0x390] ;  /* 0x0000e400ff087b82 */ /* 0x000e620000000a00 */
[----:B------:R-:W2:Y:S01]  /*0ea0*/  F2F.F32.F64 R17, R16 ;  /* 0x0000001000117310 */ /* 0x000ea20000301000 */
[----:B0-----:R-:W-:Y:S01]  /*0eb0*/  IMAD R11, R0, UR6, R7 ;  /* 0x00000006000b7c24 */ /* 0x001fe2000f8e0207 */
[----:B------:R-:W-:-:S04]  /*0ec0*/  IADD3 R7, PT, PT, R7, 0x1, RZ ;  /* 0x0000000107077810 */ /* 0x000fc80007ffe0ff */
[----:B------:R-:W-:Y:S01]  /*0ed0*/  ISETP.NE.AND P0, PT, R7, UR6, PT ;  /* 0x0000000607007c0c */ /* 0x000fe2000bf05270 */
[----:B-1----:R-:W-:-:S05]  /*0ee0*/  IMAD.WIDE.U32 R8, R11, 0x4, R8 ;  /* 0x000000040b087825 */ /* 0x002fca00078e0008 */
[----:B--2---:R0:W-:Y:S07]  /*0ef0*/  STG.E desc[UR4][R8.64], R17 ;  /* 0x0000001108007986 */ /* 0x0041ee000c101904 */
[----:B------:R-:W-:Y:S05]  /*0f00*/  @P0 BRA `(.L_x_20) ;  /* 0xfffffff400b40947 */ /* 0x000fea000383ffff */
[----:B------:R-:W-:Y:S05]  /*0f10*/  EXIT ;  /* 0x000000000000794d */ /* 0x000fea0003800000 */
.L_x_21:
        /* <DEDUP_REMOVED lines=14> */
.L_x_29:


//--------------------- .text._Z10matmul_f32PfS_S_jjj --------------------------
	.section	.text._Z10matmul_f32PfS_S_jjj,"ax",@progbits
	.align	128
        .global         _Z10matmul_f32PfS_S_jjj
        .type           _Z10matmul_f32PfS_S_jjj,@function
        .size           _Z10matmul_f32PfS_S_jjj,(.L_x_30 - _Z10matmul_f32PfS_S_jjj)
        .other          _Z10matmul_f32PfS_S_jjj,@"STO_CUDA_ENTRY STV_DEFAULT"
_Z10matmul_f32PfS_S_jjj:
.text._Z10matmul_f32PfS_S_jjj:
[----:B------:R-:W-:Y:S01]  /*0000*/  LDC R1, c[0x0][0x37c] ;  /* 0x0000df00ff017b82 */ /* 0x000fe20000000800 */
[----:B------:R-:W0:Y:S07]  /*0010*/  S2R R7, SR_TID.Y ;  /* 0x0000000000077919 */ /* 0x000e2e0000002200 */
[----:B------:R-:W1:Y:S01]  /*0020*/  LDC R2, c[0x0][0x360] ;  /* 0x0000d800ff027b82 */ /* 0x000e620000000800 */
[----:B------:R-:W1:Y:S07]  /*0030*/  S2R R3, SR_TID.X ;  /* 0x0000000000037919 */ /* 0x000e6e0000002100 */
[----:B------:R-:W0:Y:S08]  /*0040*/  S2UR UR5, SR_CTAID.Y ;  /* 0x00000000000579c3 */ /* 0x000e300000002600 */
[----:B------:R-:W0:Y:S08]  /*0050*/  LDC R0, c[0x0][0x364] ;  /* 0x0000d900ff007b82 */ /* 0x000e300000000800 */
[----:B------:R-:W1:Y:S08]  /*0060*/  S2UR UR4, SR_CTAID.X ;  /* 0x00000000000479c3 */ /* 0x000e700000002500 */
[----:B------:R-:W2:Y:S01]  /*0070*/  LDC.64 R4, c[0x0][0x398] ;  /* 0x0000e600ff047b82 */ /* 0x000ea20000000a00 */
[----:B0-----:R-:W-:-:S02]  /*0080*/  IMAD R0, R0, UR5, R7 ;  /* 0x0000000500007c24 */ /* 0x001fc4000f8e0207 */
[----:B-1----:R-:W-:-:S03]  /*0090*/  IMAD R2, R2, UR4, R3 ;  /* 0x0000000402027c24 */ /* 0x002fc6000f8e0203 */
[----:B--2---:R-:W-:-:S04]  /*00a0*/  ISETP.GE.U32.AND P0, PT, R0, R4, PT ;  /* 0x000000040000720c */ /* 0x004fc80003f06070 */
[----:B------:R-:W-:-:S13]  /*00b0*/  ISETP.GE.U32.OR P0, PT, R2, R5, P0 ;  /* 0x000000050200720c */ /* 0x000fda0000706470 */
[----:B------:R-:W-:Y:S05]  /*00c0*/  @P0 EXIT ;  /* 0x000000000000094d */ /* 0x000fea0003800000 */
[----:B------:R-:W0:Y:S01]  /*00d0*/  LDC R3, c[0x0][0x3a0] ;  /* 0x0000e800ff037b82 */ /* 0x000e220000000800 */
[----:B------:R-:W1:Y:S01]  /*00e0*/  LDCU.64 UR6, c[0x0][0x358] ;  /* 0x00006b00ff0677ac */ /* 0x000e620008000a00 */
[----:B------:R-:W-:Y:S01]  /*00f0*/  HFMA2 R21, -RZ, RZ, 0, 0 ;  /* 0x00000000ff157431 */ /* 0x000fe200000001ff */
[----:B0-----:R-:W-:-:S13]  /*0100*/  ISETP.NE.AND P0, PT, R3, RZ, PT ;  /* 0x000000ff0300720c */ /* 0x001fda0003f05270 */
[----:B-1----:R-:W-:Y:S05]  /*0110*/  @!P0 BRA `(.L_x_22) ;  /* 0x0000000800348947 */ /* 0x002fea0003800000 */
[C---:B------:R-:W-:Y:S01]  /*0120*/  ISETP.GE.U32.AND P1, PT, R3.reuse, 0x8, PT ;  /* 0x000000080300780c */ /* 0x040fe20003f26070 */
[----:B------:R-:W-:Y:S01]  /*0130*/  IMAD R6, R0, R3, RZ ;  /* 0x0000000300067224 */ /* 0x000fe200078e02ff */
[----:B------:R-:W-:Y:S02]  /*0140*/  LOP3.LUT R4, R3, 0x7, RZ, 0xc0, !PT ;  /* 0x0000000703047812 */ /* 0x000fe400078ec0ff */
[----:B------:R-:W-:Y:S02]  /*0150*/  CS2R R20, SRZ ;  /* 0x0000000000147805 */ /* 0x000fe4000001ff00 */
[----:B------:R-:W-:Y:S02]  /*0160*/  MOV R7, RZ ;  /* 0x000000ff00077202 */ /* 0x000fe40000000f00 */
[----:B------:R-:W-:-:S05]  /*0170*/  ISETP.NE.AND P0, PT, R4, RZ, PT ;  /* 0x000000ff0400720c */ /* 0x000fca0003f05270 */
[----:B------:R-:W-:Y:S08]  /*0180*/  @!P1 BRA `(.L_x_23) ;  /* 0x0000000400049947 */ /* 0x000ff00003800000 */
[----:B------:R-:W0:Y:S01]  /*0190*/  LDCU.64 UR4, c[0x0][0x380] ;  /* 0x00007000ff0477ac */ /* 0x000e220008000a00 */
[----:B------:R-:W-:Y:S02]  /*01a0*/  LOP3.LUT R7, R3, 0xfffffff8, RZ, 0xc0, !PT ;  /* 0xfffffff803077812 */ /* 0x000fe400078ec0ff */
[----:B------:R-:W-:Y:S02]  /*01b0*/  CS2R R20, SRZ ;  /* 0x0000000000147805 */ /* 0x000fe4000001ff00 */
[----:B------:R-:W-:Y:S02]  /*01c0*/  MOV R10, R6 ;  /* 0x00000006000a7202 */ /* 0x000fe40000000f00 */
[----:B------:R-:W-:Y:S02]  /*01d0*/  MOV R8, R2 ;  /* 0x0000000200087202 */ /* 0x000fe40000000f00 */
[----:B------:R-:W-:Y:S01]  /*01e0*/  IADD3 R11, PT, PT, -R7, RZ, RZ ;  /* 0x000000ff070b7210 */ /* 0x000fe20007ffe1ff */
[----:B0-----:R-:W-:-:S04]  /*01f0*/  UIADD3 UR4, UP0, UPT, UR4, 0x10, URZ ;  /* 0x0000001004047890 */ /* 0x001fc8000ff1e0ff */
[----:B------:R-:W-:-:S12]  /*0200*/  UIADD3.X UR5, UPT, UPT, URZ, UR5, URZ, UP0, !UPT ;  /* 0x00000005ff057290 */ /* 0x000fd800087fe4ff */
.L_x_24:
[----:B------:R-:W0:Y:S01]  /*0210*/  LDC.64 R16, c[0x0][0x388] ;  /* 0x0000e200ff107b82 */ /* 0x000e220000000a00 */
[----:B------:R-:W-:Y:S02]  /*0220*/  MOV R12, UR4 ;  /* 0x00000004000c7c02 */ /* 0x000fe40008000f00 */
[----:B------:R-:W-:-:S03]  /*0230*/  MOV R13, UR5 ;  /* 0x00000005000d7c02 */ /* 0x000fc60008000f00 */
[----:B------:R-:W-:-:S05]  /*0240*/  IMAD.WIDE R12, R10, 0x4, R12 ;  /* 0x000000040a0c7825 */ /* 0x000fca00078e020c */
[----:B------:R-:W2:Y:S04]  /*0250*/  LDG.E R9, desc[UR6][R12.64+-0x10] ;  /* 0xfffff0060c097981 */ /* 0x000ea8000c1e1900 */
[----:B------:R-:W3:Y:S04]  /*0260*/  LDG.E R22, desc[UR6][R12.64+-0xc] ;  /* 0xfffff4060c167981 */ /* 0x000ee8000c1e1900 */
[----:B------:R-:W4:Y:S01]  /*0270*/  LDG.E R26, desc[UR6][R12.64+-0x8] ;  /* 0xfffff8060c1a7981 */ /* 0x000f22000c1e1900 */
[----:B0-----:R-:W-:-:S03]  /*0280*/  IMAD.WIDE R16, R8, 0x4, R16 ;  /* 0x0000000408107825 */ /* 0x001fc600078e0210 */
[----:B------:R-:W5:Y:S04]  /*0290*/  LDG.E R24, desc[UR6][R12.64+-0x4] ;  /* 0xfffffc060c187981 */ /* 0x000f68000c1e1900 */
[----:B------:R-:W2:Y:S01]  /*02a0*/  LDG.E R14, desc[UR6][R16.64] ;  /* 0x00000006100e7981 */ /* 0x000ea2000c1e1900 */
[----:B------:R-:W-:-:S03]  /*02b0*/  IMAD.WIDE R18, R5, 0x4, R16 ;  /* 0x0000000405127825 */ /* 0x000fc600078e0210 */
[----:B------:R-:W5:Y:S04]  /*02c0*/  LDG.E R25, desc[UR6][R12.64] ;  /* 0x000000060c197981 */ /* 0x000f68000c1e1900 */
[----:B------:R-:W3:Y:S01]  /*02d0*/  LDG.E R23, desc[UR6][R18.64] ;  /* 0x0000000612177981 */ /* 0x000ee2000c1e1900 */
[----:B------:R-:W-:-:S04]  /*02e0*/  IMAD.WIDE R28, R5, 0x4, R18 ;  /* 0x00000004051c7825 */ /* 0x000fc800078e0212 */
[----:B--2---:R-:W-:Y:S02]  /*02f0*/  FMUL R27, R9, R14 ;  /* 0x0000000e091b7220 */ /* 0x004fe40000400000 */
[----:B------:R0:W4:Y:S02]  /*0300*/  LDG.E R9, desc[UR6][R28.64] ;  /* 0x000000061c097981 */ /* 0x000124000c1e1900 */
[----:B------:R-:W1:Y:S01]  /*0310*/  F2F.F64.F32 R14, R27 ;  /* 0x0000001b000e7310 */ /* 0x000e620000201800 */
[----:B---3--:R-:W-:Y:S01]  /*0320*/  FMUL R16, R22, R23 ;  /* 0x0000001716107220 */ /* 0x008fe20000400000 */
[----:B0-----:R-:W-:-:S05]  /*0330*/  IMAD.WIDE R28, R5, 0x4, R28 ;  /* 0x00000004051c7825 */ /* 0x001fca00078e021c */
[----:B------:R0:W5:Y:S01]  /*0340*/  LDG.E R23, desc[UR6][R28.64] ;  /* 0x000000061c177981 */ /* 0x000162000c1e1900 */
[C---:B------:R-:W-:Y:S01]  /*0350*/  IMAD.WIDE R18, R5.reuse, 0x4, R28 ;  /* 0x0000000405127825 */ /* 0x040fe200078e021c */
[----:B-1----:R-:W-:Y:S01]  /*0360*/  DADD R14, R14, R20 ;  /* 0x000000000e0e7229 */ /* 0x002fe20000000014 */
[----:B------:R-:W1:Y:S03]  /*0370*/  F2F.F64.F32 R16, R16 ;  /* 0x0000001000107310 */ /* 0x000e660000201800 */
[----:B------:R-:W2:Y:S01]  /*0380*/  LDG.E R22, desc[UR6][R18.64] ;  /* 0x0000000612167981 */ /* 0x000ea2000c1e1900 */
[----:B------:R-:W-:-:S05]  /*0390*/  IMAD.WIDE R20, R5, 0x4, R18 ;  /* 0x0000000405147825 */ /* 0x000fca00078e0212 */
[----:B------:R-:W3:Y:S01]  /*03a0*/  LDG.E R27, desc[UR6][R20.64] ;  /* 0x00000006141b7981 */ /* 0x000ee2000c1e1900 */
[----:B0-----:R-:W-:-:S03]  /*03b0*/  IMAD.WIDE R28, R5, 0x4, R20 ;  /* 0x00000004051c7825 */ /* 0x001fc600078e0214 */
[----:B------:R-:W3:Y:S01]  /*03c0*/  LDG.E R18, desc[UR6][R12.64+0x4] ;  /* 0x000004060c127981 */ /* 0x000ee2000c1e1900 */
[----:B-1----:R-:W-:-:S03]  /*03d0*/  DADD R14, R14, R16 ;  /* 0x000000000e0e7229 */ /* 0x002fc60000000010 */
[----:B------:R-:W3:Y:S01]  /*03e0*/  LDG.E R19, desc[UR6][R28.64] ;  /* 0x000000061c137981 */ /* 0x000ee2000c1e1900 */
[----:B------:R-:W-:-:S03]  /*03f0*/  IMAD.WIDE R16, R5, 0x4, R28 ;  /* 0x0000000405107825 */ /* 0x000fc600078e021c */
[----:B------:R-:W3:Y:S04]  /*0400*/  LDG.E R20, desc[UR6][R12.64+0x8] ;  /* 0x000008060c147981 */ /* 0x000ee8000c1e1900 */
[----:B------:R-:W3:Y:S04]  /*0410*/  LDG.E R21, desc[UR6][R12.64+0xc] ;  /* 0x00000c060c157981 */ /* 0x000ee8000c1e1900 */
[----:B------:R0:W3:Y:S01]  /*0420*/  LDG.E R12, desc[UR6][R16.64] ;  /* 0x00000006100c7981 */ /* 0x0000e2000c1e1900 */
[----:B------:R-:W-:-:S04]  /*0430*/  IADD3 R11, PT, PT, R11, 0x8, RZ ;  /* 0x000000080b0b7810 */ /* 0x000fc80007ffe0ff */
[----:B------:R-:W-:Y:S02]  /*0440*/  ISETP.NE.AND P1, PT, R11, RZ, PT ;  /* 0x000000ff0b00720c */ /* 0x000fe40003f25270 */
[----:B------:R-:W-:Y:S02]  /*0450*/  LEA R8, R5, R8, 0x3 ;  /* 0x0000000805087211 */ /* 0x000fe400078e18ff */
[----:B------:R-:W-:Y:S01]  /*0460*/  IADD3 R10, PT, PT, R10, 0x8, RZ ;  /* 0x000000080a0a7810 */ /* 0x000fe20007ffe0ff */
[----:B----4-:R-:W-:-:S04]  /*0470*/  FMUL R9, R26, R9 ;  /* 0x000000091a097220 */ /* 0x010fc80000400000 */
[----:B0-----:R-:W0:Y:S01]  /*0480*/  F2F.F64.F32 R16, R9 ;  /* 0x0000000900107310 */ /* 0x001e220000201800 */
[----:B-----5:R-:W-:-:S07]  /*0490*/  FMUL R24, R24, R23 ;  /* 0x0000001718187220 */ /* 0x020fce0000400000 */
[----:B------:R-:W1:Y:S01]  /*04a0*/  F2F.F64.F32 R28, R24 ;  /* 0x00000018001c7310 */ /* 0x000e620000201800 */
[----:B--2---:R-:W-:Y:S01]  /*04b0*/  FMUL R25, R25, R22 ;  /* 0x0000001619197220 */ /* 0x004fe20000400000 */
[----:B0-----:R-:W-:-:S06]  /*04c0*/  DADD R22, R14, R16 ;  /* 0x000000000e167229 */ /* 0x001fcc0000000010 */
[----:B------:R-:W0:Y:S01]  /*04d0*/  F2F.F64.F32 R14, R25 ;  /* 0x00000019000e7310 */ /* 0x000e220000201800 */
[----:B---3--:R-:W-:Y:S01]  /*04e0*/  FMUL R18, R18, R27 ;  /* 0x0000001b12127220 */ /* 0x008fe20000400000 */
[----:B-1----:R-:W-:-:S06]  /*04f0*/  DADD R28, R22, R28 ;  /* 0x00000000161c7229 */ /* 0x002fcc000000001c */
[----:B------:R-:W1:Y:S01]  /*0500*/  F2F.F64.F32 R22, R18 ;  /* 0x0000001200167310 */ /* 0x000e620000201800 */
[----:B------:R-:W-:Y:S01]  /*0510*/  FMUL R19, R20, R19 ;  /* 0x0000001314137220 */ /* 0x000fe20000400000 */
[----:B0-----:R-:W-:-:S06]  /*0520*/  DADD R28, R28, R14 ;  /* 0x000000001c1c7229 */ /* 0x001fcc000000000e */
[----:B------:R-:W0:Y:S01]  /*0530*/  F2F.F64.F32 R14, R19 ;  /* 0x00000013000e7310 */ /* 0x000e220000201800 */
[----:B------:R-:W-:Y:S01]  /*0540*/  FMUL R12, R21, R12 ;  /* 0x0000000c150c7220 */ /* 0x000fe20000400000 */
[----:B-1----:R-:W-:-:S06]  /*0550*/  DADD R22, R28, R22 ;  /* 0x000000001c167229 */ /* 0x002fcc0000000016 */
[----:B------:R-:W1:Y:S02]  /*0560*/  F2F.F64.F32 R20, R12 ;  /* 0x0000000c00147310 */ /* 0x000e640000201800 */
[----:B0-----:R-:W-:-:S08]  /*0570*/  DADD R14, R22, R14 ;  /* 0x00000000160e7229 */ /* 0x001fd0000000000e */
[----:B-1----:R-:W-:Y:S01]  /*0580*/  DADD R20, R14, R20 ;  /* 0x000000000e147229 */ /* 0x002fe20000000014 */
[----:B------:R-:W-:Y:S10]  /*0590*/  @P1 BRA `(.L_x_24) ;  /* 0xfffffffc001c1947 */ /* 0x000ff4000383ffff */
.L_x_23:
[----:B------:R-:W-:Y:S05]  /*05a0*/  @!P0 BRA `(.L_x_25) ;  /* 0x00000004000c8947 */ /* 0x000fea0003800000 */
[----:B------:R-:W-:Y:S02]  /*05b0*/  ISETP.GE.U32.AND P0, PT, R4, 0x4, PT ;  /* 0x000000040400780c */ /* 0x000fe40003f06070 */
[----:B------:R-:W-:-:S04]  /*05c0*/  LOP3.LUT R18, R3, 0x3, RZ, 0xc0, !PT ;  /* 0x0000000303127812 */ /* 0x000fc800078ec0ff */
[----:B------:R-:W-:-:S07]  /*05d0*/  ISETP.NE.AND P1, PT, R18, RZ, PT ;  /* 0x000000ff1200720c */ /* 0x000fce0003f25270 */
[----:B------:R-:W-:Y:S06]  /*05e0*/  @!P0 BRA `(.L_x_26) ;  /* 0x0000000000788947 */ /* 0x000fec0003800000 */
[----:B------:R-:W0:Y:S01]  /*05f0*/  LDC.64 R8, c[0x0][0x380] ;  /* 0x0000e000ff087b82 */ /* 0x000e220000000a00 */
[----:B------:R-:W-:Y:S01]  /*0600*/  IADD3 R11, PT, PT, R6, R7, RZ ;  /* 0x00000007060b7210 */ /* 0x000fe20007ffe0ff */
[----:B------:R-:W-:-:S06]  /*0610*/  IMAD R13, R7, R5, R2 ;  /* 0x00000005070d7224 */ /* 0x000fcc00078e0202 */
[----:B------:R-:W1:Y:S01]  /*0620*/  LDC.64 R14, c[0x0][0x388] ;  /* 0x0000e200ff0e7b82 */ /* 0x000e620000000a00 */
[----:B0-----:R-:W-:-:S05]  /*0630*/  IMAD.WIDE R8, R11, 0x4, R8 ;  /* 0x000000040b087825 */ /* 0x001fca00078e0208 */
[----:B------:R-:W2:Y:S01]  /*0640*/  LDG.E R16, desc[UR6][R8.64] ;  /* 0x0000000608107981 */ /* 0x000ea2000c1e1900 */
[----:B-1----:R-:W-:-:S03]  /*0650*/  IMAD.WIDE R14, R13, 0x4, R14 ;  /* 0x000000040d0e7825 */ /* 0x002fc600078e020e */
[----:B------:R-:W3:Y:S04]  /*0660*/  LDG.E R24, desc[UR6][R8.64+0x4] ;  /* 0x0000040608187981 */ /* 0x000ee8000c1e1900 */
[----:B------:R-:W2:Y:S01]  /*0670*/  LDG.E R17, desc[UR6][R14.64] ;  /* 0x000000060e117981 */ /* 0x000ea2000c1e1900 */
[----:B------:R-:W-:-:S03]  /*0680*/  IMAD.WIDE R22, R5, 0x4, R14 ;  /* 0x0000000405167825 */ /* 0x000fc600078e020e */
[----:B------:R-:W4:Y:S04]  /*0690*/  LDG.E R26, desc[UR6][R8.64+0x8] ;  /* 0x00000806081a7981 */ /* 0x000f28000c1e1900 */
[----:B------:R-:W3:Y:S01]  /*06a0*/  LDG.E R25, desc[UR6][R22.64] ;  /* 0x0000000616197981 */ /* 0x000ee2000c1e1900 */
[----:B------:R-:W-:-:S03]  /*06b0*/  IMAD.WIDE R12, R5, 0x4, R22 ;  /* 0x00000004050c7825 */ /* 0x000fc600078e0216 */
[----:B------:R-:W5:Y:S04]  /*06c0*/  LDG.E R4, desc[UR6][R8.64+0xc] ;  /* 0x00000c0608047981 */ /* 0x000f68000c1e1900 */
[----:B------:R-:W4:Y:S01]  /*06d0*/  LDG.E R27, desc[UR6][R12.64] ;  /* 0x000000060c1b7981 */ /* 0x000f22000c1e1900 */
[----:B------:R-:W-:-:S06]  /*06e0*/  IMAD.WIDE R10, R5, 0x4, R12 ;  /* 0x00000004050a7825 */ /* 0x000fcc00078e020c */
[----:B------:R-:W5:Y:S01]  /*06f0*/  LDG.E R11, desc[UR6][R10.64] ;  /* 0x000000060a0b7981 */ /* 0x000f62000c1e1900 */
[----:B------:R-:W-:Y:S01]  /*0700*/  IADD3 R7, PT, PT, R7, 0x4, RZ ;  /* 0x0000000407077810 */ /* 0x000fe20007ffe0ff */
[----:B--2---:R-:W-:-:S04]  /*0710*/  FMUL R19, R16, R17 ;  /* 0x0000001110137220 */ /* 0x004fc80000400000 */
[----:B------:R-:W0:Y:S01]  /*0720*/  F2F.F64.F32 R14, R19 ;  /* 0x00000013000e7310 */ /* 0x000e220000201800 */
[----:B---3--:R-:W-:-:S07]  /*0730*/  FMUL R24, R24, R25 ;  /* 0x0000001918187220 */ /* 0x008fce0000400000 */
        /* <DEDUP_REMOVED lines=9> */
.L_x_26:
[----:B------:R-:W-:Y:S05]  /*07d0*/  @!P1 BRA `(.L_x_25) ;  /* 0x0000000000809947 */ /* 0x000fea0003800000 */
[----:B------:R-:W0:Y:S01]  /*07e0*/  LDC.64 R14, c[0x0][0x380] ;  /* 0x0000e000ff0e7b82 */ /* 0x000e220000000a00 */
[----:B------:R-:W-:Y:S02]  /*07f0*/  ISETP.NE.AND P0, PT, R18, 0x1, PT ;  /* 0x000000011200780c */ /* 0x000fe40003f05270 */
[----:B------:R-:W-:-:S04]  /*0800*/  LOP3.LUT R3, R3, 0x1, RZ, 0xc0, !PT ;  /* 0x0000000103037812 */ /* 0x000fc800078ec0ff */
[----:B------:R-:W-:Y:S01]  /*0810*/  ISETP.NE.U32.AND P1, PT, R3, 0x1, PT ;  /* 0x000000010300780c */ /* 0x000fe20003f25070 */
[----:B------:R-:W1:Y:S06]  /*0820*/  LDC.64 R12, c[0x0][0x388] ;  /* 0x0000e200ff0c7b82 */ /* 0x000e6c0000000a00 */
[----:B------:R-:W-:Y:S01]  /*0830*/  @P0 IADD3 R17, PT, PT, R6, R7, RZ ;  /* 0x0000000706110210 */ /* 0x000fe20007ffe0ff */
[----:B------:R-:W-:Y:S01]  /*0840*/  @P0 IMAD R19, R7, R5, R2 ;  /* 0x0000000507130224 */ /* 0x000fe200078e0202 */
[----:B------:R-:W2:Y:S08]  /*0850*/  LDC.64 R10, c[0x0][0x380] ;  /* 0x0000e000ff0a7b82 */ /* 0x000eb00000000a00 */
[----:B------:R-:W3:Y:S01]  /*0860*/  LDC.64 R8, c[0x0][0x388] ;  /* 0x0000e200ff087b82 */ /* 0x000ee20000000a00 */
[----:B0-----:R-:W-:Y:S01]  /*0870*/  @P0 IMAD.WIDE R14, R17, 0x4, R14 ;  /* 0x00000004110e0825 */ /* 0x001fe200078e020e */
[----:B------:R-:W-:-:S04]  /*0880*/  @P0 IADD3 R7, PT, PT, R7, 0x2, RZ ;  /* 0x0000000207070810 */ /* 0x000fc80007ffe0ff */
[----:B------:R-:W4:Y:S01]  /*0890*/  @P0 LDG.E R4, desc[UR6][R14.64] ;  /* 0x000000060e040981 */ /* 0x000f22000c1e1900 */
[----:B-1----:R-:W-:-:S03]  /*08a0*/  @P0 IMAD.WIDE R16, R19, 0x4, R12 ;  /* 0x0000000413100825 */ /* 0x002fc600078e020c */
[----:B------:R-:W5:Y:S04]  /*08b0*/  @P0 LDG.E R18, desc[UR6][R14.64+0x4] ;  /* 0x000004060e120981 */ /* 0x000f68000c1e1900 */
[----:B------:R-:W4:Y:S01]  /*08c0*/  @P0 LDG.E R19, desc[UR6][R16.64] ;  /* 0x0000000610130981 */ /* 0x000f22000c1e1900 */
[----:B------:R-:W-:Y:S01]  /*08d0*/  @P0 IMAD.WIDE R12, R5, 0x4, R16 ;  /* 0x00000004050c0825 */ /* 0x000fe200078e0210 */
[----:B------:R-:W-:-:S03]  /*08e0*/  @!P1 IADD3 R3, PT, PT, R6, R7, RZ ;  /* 0x0000000706039210 */ /* 0x000fc60007ffe0ff */
[----:B------:R-:W-:Y:S02]  /*08f0*/  @!P1 IMAD R7, R7, R5, R2 ;  /* 0x0000000507079224 */ /* 0x000fe400078e0202 */
[----:B------:R-:W5:Y:S01]  /*0900*/  @P0 LDG.E R13, desc[UR6][R12.64] ;  /* 0x000000060c0d0981 */ /* 0x000f62000c1e1900 */
[----:B--2---:R-:W-:-:S04]  /*0910*/  @!P1 IMAD.WIDE R10, R3, 0x4, R10 ;  /* 0x00000004030a9825 */ /* 0x004fc800078e020a */
[----:B---3--:R-:W-:Y:S02]  /*0920*/  @!P1 IMAD.WIDE R8, R7, 0x4, R8 ;  /* 0x0000000407089825 */ /* 0x008fe400078e0208 */
[----:B------:R-:W2:Y:S04]  /*0930*/  @!P1 LDG.E R10, desc[UR6][R10.64] ;  /* 0x000000060a0a9981 */ /* 0x000ea8000c1e1900 */
[----:B------:R-:W2:Y:S01]  /*0940*/  @!P1 LDG.E R9, desc[UR6][R8.64] ;  /* 0x0000000608099981 */ /* 0x000ea2000c1e1900 */
[----:B----4-:R-:W-:-:S04]  /*0950*/  @P0 FMUL R4, R4, R19 ;  /* 0x0000001304040220 */ /* 0x010fc80000400000 */
[----:B------:R-:W0:Y:S01]  /*0960*/  @P0 F2F.F64.F32 R6, R4 ;  /* 0x0000000400060310 */ /* 0x000e220000201800 */
[----:B-----5:R-:W-:-:S07]  /*0970*/  @P0 FMUL R16, R18, R13 ;  /* 0x0000000d12100220 */ /* 0x020fce0000400000 */
[----:B------:R-:W1:Y:S01]  /*0980*/  @P0 F2F.F64.F32 R16, R16 ;  /* 0x0000001000100310 */ /* 0x000e620000201800 */
[----:B--2---:R-:W-:Y:S01]  /*0990*/  @!P1 FMUL R3, R10, R9 ;  /* 0x000000090a039220 */ /* 0x004fe20000400000 */
[----:B0-----:R-:W-:-:S06]  /*09a0*/  @P0 DADD R14, R20, R6 ;  /* 0x00000000140e0229 */ /* 0x001fcc0000000006 */
[----:B------:R-:W0:Y:S02]  /*09b0*/  @!P1 F2F.F64.F32 R6, R3 ;  /* 0x0000000300069310 */ /* 0x000e240000201800 */
[----:B-1----:R-:W-:-:S08]  /*09c0*/  @P0 DADD R20, R14, R16 ;  /* 0x000000000e140229 */ /* 0x002fd00000000010 */
[----:B0-----:R-:W-:-:S11]  /*09d0*/  @!P1 DADD R20, R20, R6 ;  /* 0x0000000014149229 */ /* 0x001fd60000000006 */
.L_x_25:
[----:B------:R0:W1:Y:S02]  /*09e0*/  F2F.F32.F64 R21, R20 ;  /* 0x0000001400157310 */ /* 0x0000640000301000 */
.L_x_22:
[----:B------:R-:W2:Y:S01]  /*09f0*/  LDC.64 R6, c[0x0][0x390] ;  /* 0x0000e400ff067b82 */ /* 0x000ea20000000a00 */
[----:B------:R-:W-:-:S04]  /*0a00*/  IMAD R3, R0, R5, R2 ;  /* 0x0000000500037224 */ /* 0x000fc800078e0202 */
[----:B--2---:R-:W-:-:S05]  /*0a10*/  IMAD.WIDE.U32 R2, R3, 0x4, R6 ;  /* 0x0000000403027825 */ /* 0x004fca00078e0006 */
[----:B-1----:R-:W-:Y:S01]  /*0a20*/  STG.E desc[UR6][R2.64], R21 ;  /* 0x0000001502007986 */ /* 0x002fe2000c101906 */
[----:B------:R-:W-:Y:S05]  /*0a30*/  EXIT ;  /* 0x000000000000794d */ /* 0x000fea0003800000 */
.L_x_27:
        /* <DEDUP_REMOVED lines=12> */
.L_x_30:


//--------------------- .nv.shared.reserved.0     --------------------------
	.section	.nv.shared.reserved.0,"aw",@nobits
	.weak		__nv_reservedSMEM_offset_0_alias
	.size		__nv_reservedSMEM_offset_0_alias, 0, 64
	.other		__nv_reservedSMEM_offset_0_alias,@"STO_CUDA_RESERVED_SHARED STV_DEFAULT"
__nv_reservedSMEM_offset_0_alias:
	.zero		0
	.zero		64


//--------------------- .nv.constant0._Z14matmul_f32_colPfS_S_jjjj --------------------------
	.section	.nv.constant0._Z14matmul_f32_colPfS_S_jjjj,"a",@progbits
	.sectionflags	@""
	.align	4
.nv.constant0._Z14matmul_f32_colPfS_S_jjjj:
	.zero		936


//--------------------- .nv.constant0._Z14matmul_f32_rowPfS_S_jjjj --------------------------
	.section	.nv.constant0._Z14matmul_f32_rowPfS_S_jjjj,"a",@progbits
	.sectionflags	@""
	.align	4
.nv.constant0._Z14matmul_f32_rowPfS_S_jjjj:
	.zero		936


//--------------------- .nv.constant0._Z10matmul_f32PfS_S_jjj --------------------------
	.section	.nv.constant0._Z10matmul_f32PfS_S_jjj,"a",@progbits
	.sectionflags	@""
	.align	4
.nv.constant0._Z10matmul_f32PfS_S_jjj:
	.zero		932


//--------------------- SYMBOLS --------------------------

	.type		.nv.reservedSmem.offset0,@object
	.size		.nv.reservedSmem.offset0,0x4
